//
// Generated by NVIDIA NVVM Compiler
//
// Compiler Build ID: CL-36424714
// Cuda compilation tools, release 13.0, V13.0.88
// Based on NVVM 20.0.0
//

.version 9.0
.target sm_100
.address_size 64

	// .globl	_Z31mandelbrot_kernel_manual_unrollffffiiifPi

.visible .entry _Z31mandelbrot_kernel_manual_unrollffffiiifPi(
	.param .f32 _Z31mandelbrot_kernel_manual_unrollffffiiifPi_param_0,
	.param .f32 _Z31mandelbrot_kernel_manual_unrollffffiiifPi_param_1,
	.param .f32 _Z31mandelbrot_kernel_manual_unrollffffiiifPi_param_2,
	.param .f32 _Z31mandelbrot_kernel_manual_unrollffffiiifPi_param_3,
	.param .u32 _Z31mandelbrot_kernel_manual_unrollffffiiifPi_param_4,
	.param .u32 _Z31mandelbrot_kernel_manual_unrollffffiiifPi_param_5,
	.param .u32 _Z31mandelbrot_kernel_manual_unrollffffiiifPi_param_6,
	.param .f32 _Z31mandelbrot_kernel_manual_unrollffffiiifPi_param_7,
	.param .u64 .ptr .align 1 _Z31mandelbrot_kernel_manual_unrollffffiiifPi_param_8
)
{
	.reg .pred 	%p<11>;
	.reg .b32 	%r<23>;
	.reg .b32 	%f<42>;
	.reg .b64 	%rd<5>;

	ld.param.f32 	%f16, [_Z31mandelbrot_kernel_manual_unrollffffiiifPi_param_0];
	ld.param.f32 	%f17, [_Z31mandelbrot_kernel_manual_unrollffffiiifPi_param_1];
	ld.param.f32 	%f18, [_Z31mandelbrot_kernel_manual_unrollffffiiifPi_param_2];
	ld.param.f32 	%f19, [_Z31mandelbrot_kernel_manual_unrollffffiiifPi_param_3];
	ld.param.u32 	%r6, [_Z31mandelbrot_kernel_manual_unrollffffiiifPi_param_4];
	ld.param.u32 	%r9, [_Z31mandelbrot_kernel_manual_unrollffffiiifPi_param_5];
	ld.param.u32 	%r8, [_Z31mandelbrot_kernel_manual_unrollffffiiifPi_param_6];
	ld.param.f32 	%f20, [_Z31mandelbrot_kernel_manual_unrollffffiiifPi_param_7];
	ld.param.u64 	%rd1, [_Z31mandelbrot_kernel_manual_unrollffffiiifPi_param_8];
	mov.u32 	%r10, %ctaid.x;
	mov.u32 	%r11, %ntid.x;
	mov.u32 	%r12, %tid.x;
	mad.lo.s32 	%r1, %r10, %r11, %r12;
	mov.u32 	%r13, %ctaid.y;
	mov.u32 	%r14, %ntid.y;
	mov.u32 	%r15, %tid.y;
	mad.lo.s32 	%r16, %r13, %r14, %r15;
	setp.ge.s32 	%p1, %r1, %r6;
	setp.ge.s32 	%p2, %r16, %r9;
	or.pred  	%p3, %p1, %p2;
	@%p3 bra 	$L__BB0_5;
	sub.f32 	%f21, %f18, %f16;
	cvt.rn.f32.s32 	%f22, %r6;
	div.rn.f32 	%f23, %f21, %f22;
	sub.f32 	%f24, %f19, %f17;
	cvt.rn.f32.u32 	%f25, %r9;
	div.rn.f32 	%f26, %f24, %f25;
	cvt.rn.f32.s32 	%f27, %r1;
	fma.rn.f32 	%f1, %f23, %f27, %f16;
	cvt.rn.f32.u32 	%f28, %r16;
	fma.rn.f32 	%f2, %f26, %f28, %f17;
	mul.f32 	%f38, %f1, %f1;
	mul.f32 	%f37, %f2, %f2;
	add.f32 	%f41, %f38, %f37;
	setp.geu.f32 	%p4, %f41, %f20;
	setp.lt.s32 	%p5, %r8, 1;
	mov.b32 	%r22, 0;
	or.pred  	%p6, %p4, %p5;
	@%p6 bra 	$L__BB0_4;
	mov.b32 	%r22, 0;
	mov.f32 	%f39, %f2;
	mov.f32 	%f40, %f1;
$L__BB0_3:
	sub.f32 	%f29, %f38, %f37;
	add.f32 	%f30, %f1, %f29;
	add.f32 	%f31, %f40, %f40;
	fma.rn.f32 	%f32, %f31, %f39, %f2;
	mul.f32 	%f33, %f30, %f30;
	mul.f32 	%f34, %f32, %f32;
	sub.f32 	%f35, %f33, %f34;
	add.f32 	%f40, %f1, %f35;
	add.f32 	%f36, %f30, %f30;
	fma.rn.f32 	%f39, %f32, %f36, %f2;
	mul.f32 	%f38, %f40, %f40;
	mul.f32 	%f37, %f39, %f39;
	add.s32 	%r22, %r22, 2;
	add.f32 	%f41, %f38, %f37;
	setp.lt.f32 	%p7, %f41, %f20;
	setp.lt.s32 	%p8, %r22, %r8;
	and.pred  	%p9, %p7, %p8;
	@%p9 bra 	$L__BB0_3;
$L__BB0_4:
	setp.ge.f32 	%p10, %f41, %f20;
	selp.b32 	%r19, %r22, -1, %p10;
	mad.lo.s32 	%r20, %r6, %r16, %r1;
	cvta.to.global.u64 	%rd2, %rd1;
	mul.wide.s32 	%rd3, %r20, 4;
	add.s64 	%rd4, %rd2, %rd3;
	st.global.u32 	[%rd4], %r19;
$L__BB0_5:
	ret;

}
	// .globl	_Z38mandelbrot_kernel_smooth_manual_unrollffffiiifPf
.visible .entry _Z38mandelbrot_kernel_smooth_manual_unrollffffiiifPf(
	.param .f32 _Z38mandelbrot_kernel_smooth_manual_unrollffffiiifPf_param_0,
	.param .f32 _Z38mandelbrot_kernel_smooth_manual_unrollffffiiifPf_param_1,
	.param .f32 _Z38mandelbrot_kernel_smooth_manual_unrollffffiiifPf_param_2,
	.param .f32 _Z38mandelbrot_kernel_smooth_manual_unrollffffiiifPf_param_3,
	.param .u32 _Z38mandelbrot_kernel_smooth_manual_unrollffffiiifPf_param_4,
	.param .u32 _Z38mandelbrot_kernel_smooth_manual_unrollffffiiifPf_param_5,
	.param .u32 _Z38mandelbrot_kernel_smooth_manual_unrollffffiiifPf_param_6,
	.param .f32 _Z38mandelbrot_kernel_smooth_manual_unrollffffiiifPf_param_7,
	.param .u64 .ptr .align 1 _Z38mandelbrot_kernel_smooth_manual_unrollffffiiifPf_param_8
)
{
	.reg .pred 	%p<21>;
	.reg .b32 	%r<28>;
	.reg .b32 	%f<95>;
	.reg .b64 	%rd<5>;

	ld.param.f32 	%f21, [_Z38mandelbrot_kernel_smooth_manual_unrollffffiiifPf_param_0];
	ld.param.f32 	%f22, [_Z38mandelbrot_kernel_smooth_manual_unrollffffiiifPf_param_1];
	ld.param.f32 	%f23, [_Z38mandelbrot_kernel_smooth_manual_unrollffffiiifPf_param_2];
	ld.param.f32 	%f24, [_Z38mandelbrot_kernel_smooth_manual_unrollffffiiifPf_param_3];
	ld.param.u32 	%r5, [_Z38mandelbrot_kernel_smooth_manual_unrollffffiiifPf_param_4];
	ld.param.u32 	%r8, [_Z38mandelbrot_kernel_smooth_manual_unrollffffiiifPf_param_5];
	ld.param.u32 	%r7, [_Z38mandelbrot_kernel_smooth_manual_unrollffffiiifPf_param_6];
	ld.param.f32 	%f25, [_Z38mandelbrot_kernel_smooth_manual_unrollffffiiifPf_param_7];
	ld.param.u64 	%rd1, [_Z38mandelbrot_kernel_smooth_manual_unrollffffiiifPf_param_8];
	mov.u32 	%r9, %ctaid.x;
	mov.u32 	%r10, %ntid.x;
	mov.u32 	%r11, %tid.x;
	mad.lo.s32 	%r1, %r9, %r10, %r11;
	mov.u32 	%r12, %ctaid.y;
	mov.u32 	%r13, %ntid.y;
	mov.u32 	%r14, %tid.y;
	mad.lo.s32 	%r15, %r12, %r13, %r14;
	setp.ge.s32 	%p4, %r1, %r5;
	setp.ge.s32 	%p5, %r15, %r8;
	or.pred  	%p6, %p4, %p5;
	@%p6 bra 	$L__BB1_9;
	sub.f32 	%f27, %f23, %f21;
	cvt.rn.f32.s32 	%f28, %r5;
	div.rn.f32 	%f29, %f27, %f28;
	sub.f32 	%f30, %f24, %f22;
	cvt.rn.f32.u32 	%f31, %r8;
	div.rn.f32 	%f32, %f30, %f31;
	cvt.rn.f32.s32 	%f33, %r1;
	fma.rn.f32 	%f1, %f29, %f33, %f21;
	cvt.rn.f32.u32 	%f34, %r15;
	fma.rn.f32 	%f2, %f32, %f34, %f22;
	mul.f32 	%f89, %f1, %f1;
	mul.f32 	%f88, %f2, %f2;
	add.f32 	%f93, %f89, %f88;
	setp.geu.f32 	%p7, %f93, %f25;
	setp.gt.s32 	%p20, %r7, 0;
	setp.lt.s32 	%p8, %r7, 1;
	mov.f32 	%f92, 0f3F800000;
	or.pred  	%p9, %p7, %p8;
	@%p9 bra 	$L__BB1_5;
	mov.b32 	%r27, 0;
	mov.f32 	%f90, %f2;
	mov.f32 	%f91, %f1;
$L__BB1_3:
	mov.u32 	%r3, %r27;
	sub.f32 	%f35, %f89, %f88;
	add.f32 	%f36, %f1, %f35;
	add.f32 	%f37, %f91, %f91;
	fma.rn.f32 	%f38, %f37, %f90, %f2;
	mul.f32 	%f39, %f36, %f36;
	mul.f32 	%f40, %f38, %f38;
	sub.f32 	%f41, %f39, %f40;
	add.f32 	%f91, %f1, %f41;
	add.f32 	%f42, %f36, %f36;
	fma.rn.f32 	%f90, %f38, %f42, %f2;
	mul.f32 	%f89, %f91, %f91;
	mul.f32 	%f88, %f90, %f90;
	add.s32 	%r27, %r3, 2;
	add.f32 	%f93, %f89, %f88;
	setp.lt.f32 	%p10, %f93, %f25;
	setp.lt.s32 	%p20, %r27, %r7;
	and.pred  	%p12, %p10, %p20;
	@%p12 bra 	$L__BB1_3;
	add.s32 	%r17, %r3, 3;
	cvt.rn.f32.u32 	%f92, %r17;
$L__BB1_5:
	not.pred 	%p13, %p20;
	@%p13 bra 	$L__BB1_7;
	setp.lt.f32 	%p14, %f93, 0f00800000;
	mul.f32 	%f43, %f93, 0f4B000000;
	selp.f32 	%f44, %f43, %f93, %p14;
	selp.f32 	%f45, 0fC1B80000, 0f00000000, %p14;
	mov.b32 	%r18, %f44;
	add.s32 	%r19, %r18, -1059760811;
	and.b32  	%r20, %r19, -8388608;
	sub.s32 	%r21, %r18, %r20;
	mov.b32 	%f46, %r21;
	cvt.rn.f32.s32 	%f47, %r20;
	fma.rn.f32 	%f48, %f47, 0f34000000, %f45;
	add.f32 	%f49, %f46, 0fBF800000;
	fma.rn.f32 	%f50, %f49, 0fBE055027, 0f3E1039F6;
	fma.rn.f32 	%f51, %f50, %f49, 0fBDF8CDCC;
	fma.rn.f32 	%f52, %f51, %f49, 0f3E0F2955;
	fma.rn.f32 	%f53, %f52, %f49, 0fBE2AD8B9;
	fma.rn.f32 	%f54, %f53, %f49, 0f3E4CED0B;
	fma.rn.f32 	%f55, %f54, %f49, 0fBE7FFF22;
	fma.rn.f32 	%f56, %f55, %f49, 0f3EAAAA78;
	fma.rn.f32 	%f57, %f56, %f49, 0fBF000000;
	mul.f32 	%f58, %f49, %f57;
	fma.rn.f32 	%f59, %f58, %f49, %f49;
	fma.rn.f32 	%f60, %f48, 0f3F317218, %f59;
	setp.gt.u32 	%p15, %r18, 2139095039;
	fma.rn.f32 	%f61, %f44, 0f7F800000, 0f7F800000;
	selp.f32 	%f62, %f61, %f60, %p15;
	setp.eq.f32 	%p16, %f44, 0f00000000;
	mul.f32 	%f63, %f62, 0f3F000000;
	div.rn.f32 	%f64, %f63, 0f3F317218;
	selp.f32 	%f65, 0fFF800000, %f64, %p16;
	setp.lt.f32 	%p17, %f65, 0f00800000;
	mul.f32 	%f66, %f65, 0f4B000000;
	selp.f32 	%f67, %f66, %f65, %p17;
	selp.f32 	%f68, 0fC1B80000, 0f00000000, %p17;
	mov.b32 	%r22, %f67;
	add.s32 	%r23, %r22, -1059760811;
	and.b32  	%r24, %r23, -8388608;
	sub.s32 	%r25, %r22, %r24;
	mov.b32 	%f69, %r25;
	cvt.rn.f32.s32 	%f70, %r24;
	fma.rn.f32 	%f71, %f70, 0f34000000, %f68;
	add.f32 	%f72, %f69, 0fBF800000;
	fma.rn.f32 	%f73, %f72, 0fBE055027, 0f3E1039F6;
	fma.rn.f32 	%f74, %f73, %f72, 0fBDF8CDCC;
	fma.rn.f32 	%f75, %f74, %f72, 0f3E0F2955;
	fma.rn.f32 	%f76, %f75, %f72, 0fBE2AD8B9;
	fma.rn.f32 	%f77, %f76, %f72, 0f3E4CED0B;
	fma.rn.f32 	%f78, %f77, %f72, 0fBE7FFF22;
	fma.rn.f32 	%f79, %f78, %f72, 0f3EAAAA78;
	fma.rn.f32 	%f80, %f79, %f72, 0fBF000000;
	mul.f32 	%f81, %f72, %f80;
	fma.rn.f32 	%f82, %f81, %f72, %f72;
	fma.rn.f32 	%f83, %f71, 0f3F317218, %f82;
	setp.gt.u32 	%p18, %r22, 2139095039;
	fma.rn.f32 	%f84, %f67, 0f7F800000, 0f7F800000;
	selp.f32 	%f85, %f84, %f83, %p18;
	setp.eq.f32 	%p19, %f67, 0f00000000;
	div.rn.f32 	%f86, %f85, 0f3F317218;
	selp.f32 	%f87, 0fFF800000, %f86, %p19;
	sub.f32 	%f94, %f92, %f87;
	bra.uni 	$L__BB1_8;
$L__BB1_7:
	cvt.rn.f32.s32 	%f94, %r7;
$L__BB1_8:
	mad.lo.s32 	%r26, %r5, %r15, %r1;
	cvta.to.global.u64 	%rd2, %rd1;
	mul.wide.s32 	%rd3, %r26, 4;
	add.s64 	%rd4, %rd2, %rd3;
	st.global.f32 	[%rd4], %f94;
$L__BB1_9:
	ret;

}


// ===== COMPILED SASS (sm_100) =====

	.target	sm_100

	.elftype	@"ET_EXEC"


//--------------------- .note.nv.tkinfo           --------------------------
	.section	.note.nv.tkinfo,"",@"SHT_NOTE"
	.sectionflags	@"SHF_NOTE_NV_TKINFO"
	.tkinfo
        /*0018*/ 	.word	0x00000002
        /*0030*/ 	.string	""
        /*0030*/ 	.string	"ptxas"
        /*0030*/ 	.string	"Cuda compilation tools, release 13.0, V13.0.88"
        /*0030*/ 	.string	"Build cuda_13.0.r13.0/compiler.36424714_0"
        /*0030*/ 	.string	"-arch sm_100 -m 64 "



//--------------------- .note.nv.cuinfo           --------------------------
	.section	.note.nv.cuinfo,"",@"SHT_NOTE"
	.sectionflags	@"SHF_NOTE_NV_CUINFO"
        /*0018*/ 	.short	0x0002
        /*001a*/ 	.short	0x0064
        /*001c*/ 	.short	0x0082
	.zero		2


//--------------------- .nv.info                  --------------------------
	.section	.nv.info,"",@"SHT_CUDA_INFO"
	.align	4


	//----- nvinfo : EIATTR_REGCOUNT
	.align		4
        /*0000*/ 	.byte	0x04, 0x2f
        /*0002*/ 	.short	(.L_1 - .L_0)
	.align		4
.L_0:
        /*0004*/ 	.word	index@(_Z31mandelbrot_kernel_manual_unrollffffiiifPi)
        /*0008*/ 	.word	0x00000013


	//----- nvinfo : EIATTR_FRAME_SIZE
	.align		4
.L_1:
        /*000c*/ 	.byte	0x04, 0x11
        /*000e*/ 	.short	(.L_3 - .L_2)
	.align		4
.L_2:
        /*0010*/ 	.word	index@($__internal_1_$__cuda_sm3x_div_rn_noftz_f32_slowpath)
        /*0014*/ 	.word	0x00000000


	//----- nvinfo : EIATTR_FRAME_SIZE
	.align		4
.L_3:
        /*0018*/ 	.byte	0x04, 0x11
        /*001a*/ 	.short	(.L_5 - .L_4)
	.align		4
.L_4:
        /*001c*/ 	.word	index@(_Z31mandelbrot_kernel_manual_unrollffffiiifPi)
        /*0020*/ 	.word	0x00000000


	//----- nvinfo : EIATTR_REGCOUNT
	.align		4
.L_5:
        /*0024*/ 	.byte	0x04, 0x2f
        /*0026*/ 	.short	(.L_7 - .L_6)
	.align		4
.L_6:
        /*0028*/ 	.word	index@(_Z38mandelbrot_kernel_smooth_manual_unrollffffiiifPf)
        /*002c*/ 	.word	0x00000011


	//----- nvinfo : EIATTR_FRAME_SIZE
	.align		4
.L_7:
        /*0030*/ 	.byte	0x04, 0x11
        /*0032*/ 	.short	(.L_9 - .L_8)
	.align		4
.L_8:
        /*0034*/ 	.word	index@($__internal_0_$__cuda_sm3x_div_rn_noftz_f32_slowpath)
        /*0038*/ 	.word	0x00000000


	//----- nvinfo : EIATTR_FRAME_SIZE
	.align		4
.L_9:
        /*003c*/ 	.byte	0x04, 0x11
        /*003e*/ 	.short	(.L_11 - .L_10)
	.align		4
.L_10:
        /*0040*/ 	.word	index@(_Z38mandelbrot_kernel_smooth_manual_unrollffffiiifPf)
        /*0044*/ 	.word	0x00000000


	//----- nvinfo : EIATTR_MIN_STACK_SIZE
	.align		4
.L_11:
        /*0048*/ 	.byte	0x04, 0x12
        /*004a*/ 	.short	(.L_13 - .L_12)
	.align		4
.L_12:
        /*004c*/ 	.word	index@(_Z38mandelbrot_kernel_smooth_manual_unrollffffiiifPf)
        /*0050*/ 	.word	0x00000000


	//----- nvinfo : EIATTR_MIN_STACK_SIZE
	.align		4
.L_13:
        /*0054*/ 	.byte	0x04, 0x12
        /*0056*/ 	.short	(.L_15 - .L_14)
	.align		4
.L_14:
        /*0058*/ 	.word	index@(_Z31mandelbrot_kernel_manual_unrollffffiiifPi)
        /*005c*/ 	.word	0x00000000
.L_15:


//--------------------- .nv.compat                --------------------------
	.section	.nv.compat,"",@"SHT_CUDA_COMPAT_INFO"
	.align	4
        /*0000*/ 	.byte	0x02, 0x09, 0x00, 0x00, 0x02, 0x02, 0x01, 0x00, 0x02, 0x05, 0x05, 0x00, 0x03, 0x07, 0x01, 0x01
        /*0010*/ 	.byte	0x02, 0x03, 0x00, 0x00, 0x02, 0x06, 0x01, 0x00, 0x04, 0x0b, 0x08, 0x00, 0x01, 0x00, 0x00, 0x00
        /*0020*/ 	.byte	0x00, 0x00, 0x00, 0x00


//--------------------- .nv.info._Z38mandelbrot_kernel_smooth_manual_unrollffffiiifPf --------------------------
	.section	.nv.info._Z38mandelbrot_kernel_smooth_manual_unrollffffiiifPf,"",@"SHT_CUDA_INFO"
	.sectionflags	@""
	.align	4


	//----- nvinfo : EIATTR_CUDA_API_VERSION
	.align		4
        /*0000*/ 	.byte	0x04, 0x37
        /*0002*/ 	.short	(.L_17 - .L_16)
.L_16:
        /*0004*/ 	.word	0x00000082


	//----- nvinfo : EIATTR_KPARAM_INFO
	.align		4
.L_17:
        /*0008*/ 	.byte	0x04, 0x17
        /*000a*/ 	.short	(.L_19 - .L_18)
.L_18:
        /*000c*/ 	.word	0x00000000
        /*0010*/ 	.short	0x0008
        /*0012*/ 	.short	0x0020
        /*0014*/ 	.byte	0x00, 0xf5, 0x21, 0x00


	//----- nvinfo : EIATTR_KPARAM_INFO
	.align		4
.L_19:
        /*0018*/ 	.byte	0x04, 0x17
        /*001a*/ 	.short	(.L_21 - .L_20)
.L_20:
        /*001c*/ 	.word	0x00000000
        /*0020*/ 	.short	0x0007
        /*0022*/ 	.short	0x001c
        /*0024*/ 	.byte	0x00, 0xf0, 0x11, 0x00


	//----- nvinfo : EIATTR_KPARAM_INFO
	.align		4
.L_21:
        /*0028*/ 	.byte	0x04, 0x17
        /*002a*/ 	.short	(.L_23 - .L_22)
.L_22:
        /*002c*/ 	.word	0x00000000
        /*0030*/ 	.short	0x0006
        /*0032*/ 	.short	0x0018
        /*0034*/ 	.byte	0x00, 0xf0, 0x11, 0x00


	//----- nvinfo : EIATTR_KPARAM_INFO
	.align		4
.L_23:
        /*0038*/ 	.byte	0x04, 0x17
        /*003a*/ 	.short	(.L_25 - .L_24)
.L_24:
        /*003c*/ 	.word	0x00000000
        /*0040*/ 	.short	0x0005
        /*0042*/ 	.short	0x0014
        /*0044*/ 	.byte	0x00, 0xf0, 0x11, 0x00


	//----- nvinfo : EIATTR_KPARAM_INFO
	.align		4
.L_25:
        /*0048*/ 	.byte	0x04, 0x17
        /*004a*/ 	.short	(.L_27 - .L_26)
.L_26:
        /*004c*/ 	.word	0x00000000
        /*0050*/ 	.short	0x0004
        /*0052*/ 	.short	0x0010
        /*0054*/ 	.byte	0x00, 0xf0, 0x11, 0x00


	//----- nvinfo : EIATTR_KPARAM_INFO
	.align		4
.L_27:
        /*0058*/ 	.byte	0x04, 0x17
        /*005a*/ 	.short	(.L_29 - .L_28)
.L_28:
        /*005c*/ 	.word	0x00000000
        /*0060*/ 	.short	0x0003
        /*0062*/ 	.short	0x000c
        /*0064*/ 	.byte	0x00, 0xf0, 0x11, 0x00


	//----- nvinfo : EIATTR_KPARAM_INFO
	.align		4
.L_29:
        /*0068*/ 	.byte	0x04, 0x17
        /*006a*/ 	.short	(.L_31 - .L_30)
.L_30:
        /*006c*/ 	.word	0x00000000
        /*0070*/ 	.short	0x0002
        /*0072*/ 	.short	0x0008
        /*0074*/ 	.byte	0x00, 0xf0, 0x11, 0x00


	//----- nvinfo : EIATTR_KPARAM_INFO
	.align		4
.L_31:
        /*0078*/ 	.byte	0x04, 0x17
        /*007a*/ 	.short	(.L_33 - .L_32)
.L_32:
        /*007c*/ 	.word	0x00000000
        /*0080*/ 	.short	0x0001
        /*0082*/ 	.short	0x0004
        /*0084*/ 	.byte	0x00, 0xf0, 0x11, 0x00


	//----- nvinfo : EIATTR_KPARAM_INFO
	.align		4
.L_33:
        /*0088*/ 	.byte	0x04, 0x17
        /*008a*/ 	.short	(.L_35 - .L_34)
.L_34:
        /*008c*/ 	.word	0x00000000
        /*0090*/ 	.short	0x0000
        /*0092*/ 	.short	0x0000
        /*0094*/ 	.byte	0x00, 0xf0, 0x11, 0x00


	//----- nvinfo : EIATTR_SPARSE_MMA_MASK
	.align		4
.L_35:
        /*0098*/ 	.byte	0x03, 0x50
        /*009a*/ 	.short	0x0000


	//----- nvinfo : EIATTR_MAXREG_COUNT
	.align		4
        /*009c*/ 	.byte	0x03, 0x1b
        /*009e*/ 	.short	0x00ff


	//----- nvinfo : EIATTR_MERCURY_ISA_VERSION
	.align		4
        /*00a0*/ 	.byte	0x03, 0x5f
        /*00a2*/ 	.short	0x0101


	//----- nvinfo : EIATTR_VRC_CTA_INIT_COUNT
	.align		4
        /*00a4*/ 	.byte	0x02, 0x4a
	.zero		1
	.zero		1


	//----- nvinfo : EIATTR_EXIT_INSTR_OFFSETS
	.align		4
        /*00a8*/ 	.byte	0x04, 0x1c
        /*00aa*/ 	.short	(.L_37 - .L_36)


	//   ....[0]....
.L_36:
        /*00ac*/ 	.word	0x000000c0


	//   ....[1]....
        /*00b0*/ 	.word	0x00000b30


	//----- nvinfo : EIATTR_CRS_STACK_SIZE
	.align		4
.L_37:
        /*00b4*/ 	.byte	0x04, 0x1e
        /*00b6*/ 	.short	(.L_39 - .L_38)
.L_38:
        /*00b8*/ 	.word	0x00000000


	//----- nvinfo : EIATTR_CBANK_PARAM_SIZE
	.align		4
.L_39:
        /*00bc*/ 	.byte	0x03, 0x19
        /*00be*/ 	.short	0x0028


	//----- nvinfo : EIATTR_PARAM_CBANK
	.align		4
        /*00c0*/ 	.byte	0x04, 0x0a
        /*00c2*/ 	.short	(.L_41 - .L_40)
	.align		4
.L_40:
        /*00c4*/ 	.word	index@(.nv.constant0._Z38mandelbrot_kernel_smooth_manual_unrollffffiiifPf)
        /*00c8*/ 	.short	0x0380
        /*00ca*/ 	.short	0x0028


	//----- nvinfo : EIATTR_SW_WAR
	.align		4
.L_41:
        /*00cc*/ 	.byte	0x04, 0x36
        /*00ce*/ 	.short	(.L_43 - .L_42)
.L_42:
        /*00d0*/ 	.word	0x00000008
.L_43:


//--------------------- .nv.info._Z31mandelbrot_kernel_manual_unrollffffiiifPi --------------------------
	.section	.nv.info._Z31mandelbrot_kernel_manual_unrollffffiiifPi,"",@"SHT_CUDA_INFO"
	.sectionflags	@""
	.align	4


	//----- nvinfo : EIATTR_CUDA_API_VERSION
	.align		4
        /*0000*/ 	.byte	0x04, 0x37
        /*0002*/ 	.short	(.L_45 - .L_44)
.L_44:
        /*0004*/ 	.word	0x00000082


	//----- nvinfo : EIATTR_KPARAM_INFO
	.align		4
.L_45:
        /*0008*/ 	.byte	0x04, 0x17
        /*000a*/ 	.short	(.L_47 - .L_46)
.L_46:
        /*000c*/ 	.word	0x00000000
        /*0010*/ 	.short	0x0008
        /*0012*/ 	.short	0x0020
        /*0014*/ 	.byte	0x00, 0xf5, 0x21, 0x00


	//----- nvinfo : EIATTR_KPARAM_INFO
	.align		4
.L_47:
        /*0018*/ 	.byte	0x04, 0x17
        /*001a*/ 	.short	(.L_49 - .L_48)
.L_48:
        /*001c*/ 	.word	0x00000000
        /*0020*/ 	.short	0x0007
        /*0022*/ 	.short	0x001c
        /*0024*/ 	.byte	0x00, 0xf0, 0x11, 0x00


	//----- nvinfo : EIATTR_KPARAM_INFO
	.align		4
.L_49:
        /*0028*/ 	.byte	0x04, 0x17
        /*002a*/ 	.short	(.L_51 - .L_50)
.L_50:
        /*002c*/ 	.word	0x00000000
        /*0030*/ 	.short	0x0006
        /*0032*/ 	.short	0x0018
        /*0034*/ 	.byte	0x00, 0xf0, 0x11, 0x00


	//----- nvinfo : EIATTR_KPARAM_INFO
	.align		4
.L_51:
        /*0038*/ 	.byte	0x04, 0x17
        /*003a*/ 	.short	(.L_53 - .L_52)
.L_52:
        /*003c*/ 	.word	0x00000000
        /*0040*/ 	.short	0x0005
        /*0042*/ 	.short	0x0014
        /*0044*/ 	.byte	0x00, 0xf0, 0x11, 0x00


	//----- nvinfo : EIATTR_KPARAM_INFO
	.align		4
.L_53:
        /*0048*/ 	.byte	0x04, 0x17
        /*004a*/ 	.short	(.L_55 - .L_54)
.L_54:
        /*004c*/ 	.word	0x00000000
        /*0050*/ 	.short	0x0004
        /*0052*/ 	.short	0x0010
        /*0054*/ 	.byte	0x00, 0xf0, 0x11, 0x00


	//----- nvinfo : EIATTR_KPARAM_INFO
	.align		4
.L_55:
        /*0058*/ 	.byte	0x04, 0x17
        /*005a*/ 	.short	(.L_57 - .L_56)
.L_56:
        /*005c*/ 	.word	0x00000000
        /*0060*/ 	.short	0x0003
        /*0062*/ 	.short	0x000c
        /*0064*/ 	.byte	0x00, 0xf0, 0x11, 0x00


	//----- nvinfo : EIATTR_KPARAM_INFO
	.align		4
.L_57:
        /*0068*/ 	.byte	0x04, 0x17
        /*006a*/ 	.short	(.L_59 - .L_58)
.L_58:
        /*006c*/ 	.word	0x00000000
        /*0070*/ 	.short	0x0002
        /*0072*/ 	.short	0x0008
        /*0074*/ 	.byte	0x00, 0xf0, 0x11, 0x00


	//----- nvinfo : EIATTR_KPARAM_INFO
	.align		4
.L_59:
        /*0078*/ 	.byte	0x04, 0x17
        /*007a*/ 	.short	(.L_61 - .L_60)
.L_60:
        /*007c*/ 	.word	0x00000000
        /*0080*/ 	.short	0x0001
        /*0082*/ 	.short	0x0004
        /*0084*/ 	.byte	0x00, 0xf0, 0x11, 0x00


	//----- nvinfo : EIATTR_KPARAM_INFO
	.align		4
.L_61:
        /*0088*/ 	.byte	0x04, 0x17
        /*008a*/ 	.short	(.L_63 - .L_62)
.L_62:
        /*008c*/ 	.word	0x00000000
        /*0090*/ 	.short	0x0000
        /*0092*/ 	.short	0x0000
        /*0094*/ 	.byte	0x00, 0xf0, 0x11, 0x00


	//----- nvinfo : EIATTR_SPARSE_MMA_MASK
	.align		4
.L_63:
        /*0098*/ 	.byte	0x03, 0x50
        /*009a*/ 	.short	0x0000


	//----- nvinfo : EIATTR_MAXREG_COUNT
	.align		4
        /*009c*/ 	.byte	0x03, 0x1b
        /*009e*/ 	.short	0x00ff


	//----- nvinfo : EIATTR_MERCURY_ISA_VERSION
	.align		4
        /*00a0*/ 	.byte	0x03, 0x5f
        /*00a2*/ 	.short	0x0101


	//----- nvinfo : EIATTR_VRC_CTA_INIT_COUNT
	.align		4
        /*00a4*/ 	.byte	0x02, 0x4a
	.zero		1
	.zero		1


	//----- nvinfo : EIATTR_EXIT_INSTR_OFFSETS
	.align		4
        /*00a8*/ 	.byte	0x04, 0x1c
        /*00aa*/ 	.short	(.L_65 - .L_64)


	//   ....[0]....
.L_64:
        /*00ac*/ 	.word	0x000000c0


	//   ....[1]....
        /*00b0*/ 	.word	0x00000560


	//----- nvinfo : EIATTR_CRS_STACK_SIZE
	.align		4
.L_65:
        /*00b4*/ 	.byte	0x04, 0x1e
        /*00b6*/ 	.short	(.L_67 - .L_66)
.L_66:
        /*00b8*/ 	.word	0x00000000


	//----- nvinfo : EIATTR_CBANK_PARAM_SIZE
	.align		4
.L_67:
        /*00bc*/ 	.byte	0x03, 0x19
        /*00be*/ 	.short	0x0028


	//----- nvinfo : EIATTR_PARAM_CBANK
	.align		4
        /*00c0*/ 	.byte	0x04, 0x0a
        /*00c2*/ 	.short	(.L_69 - .L_68)
	.align		4
.L_68:
        /*00c4*/ 	.word	index@(.nv.constant0._Z31mandelbrot_kernel_manual_unrollffffiiifPi)
        /*00c8*/ 	.short	0x0380
        /*00ca*/ 	.short	0x0028


	//----- nvinfo : EIATTR_SW_WAR
	.align		4
.L_69:
        /*00cc*/ 	.byte	0x04, 0x36
        /*00ce*/ 	.short	(.L_71 - .L_70)
.L_70:
        /*00d0*/ 	.word	0x00000008
.L_71:


//--------------------- .nv.callgraph             --------------------------
	.section	.nv.callgraph,"",@"SHT_CUDA_CALLGRAPH"
	.align	4
	.sectionentsize	8
	.align		4
        /*0000*/ 	.word	0x00000000
	.align		4
        /*0004*/ 	.word	0xffffffff
	.align		4
        /*0008*/ 	.word	0x00000000
	.align		4
        /*000c*/ 	.word	0xfffffffe
	.align		4
        /*0010*/ 	.word	0x00000000
	.align		4
        /*0014*/ 	.word	0xfffffffd
	.align		4
        /*0018*/ 	.word	0x00000000
	.align		4
        /*001c*/ 	.word	0xfffffffc


//--------------------- .text._Z38mandelbrot_kernel_smooth_manual_unrollffffiiifPf --------------------------
	.section	.text._Z38mandelbrot_kernel_smooth_manual_unrollffffiiifPf,"ax",@progbits
	.align	128
        .global         _Z38mandelbrot_kernel_smooth_manual_unrollffffiiifPf
        .type           _Z38mandelbrot_kernel_smooth_manual_unrollffffiiifPf,@function
        .size           _Z38mandelbrot_kernel_smooth_manual_unrollffffiiifPf,(.L_x_39 - _Z38mandelbrot_kernel_smooth_manual_unrollffffiiifPf)
        .other          _Z38mandelbrot_kernel_smooth_manual_unrollffffiiifPf,@"STO_CUDA_ENTRY STV_DEFAULT"
_Z38mandelbrot_kernel_smooth_manual_unrollffffiiifPf:
.text._Z38mandelbrot_kernel_smooth_manual_unrollffffiiifPf:
[----:B------:R-:W-:Y:S01]  /*0000*/  LDC R1, c[0x0][0x37c] ;  /* 0x0000df00ff017b82 */ /* 0x000fe20000000800 */
[----:B------:R-:W0:Y:S07]  /*0010*/  S2R R3, SR_TID.Y ;  /* 0x0000000000037919 */ /* 0x000e2e0000002200 */
[----:B------:R-:W1:Y:S01]  /*0020*/  LDC R5, c[0x0][0x360] ;  /* 0x0000d800ff057b82 */ /* 0x000e620000000800 */
[----:B------:R-:W2:Y:S01]  /*0030*/  LDCU.64 UR6, c[0x0][0x390] ;  /* 0x00007200ff0677ac */ /* 0x000ea20008000a00 */
[----:B------:R-:W1:Y:S06]  /*0040*/  S2R R0, SR_TID.X ;  /* 0x0000000000007919 */ /* 0x000e6c0000002100 */
[----:B------:R-:W0:Y:S08]  /*0050*/  S2UR UR5, SR_CTAID.Y ;  /* 0x00000000000579c3 */ /* 0x000e300000002600 */
[----:B------:R-:W0:Y:S08]  /*0060*/  LDC R2, c[0x0][0x364] ;  /* 0x0000d900ff027b82 */ /* 0x000e300000000800 */
[----:B------:R-:W1:Y:S01]  /*0070*/  S2UR UR4, SR_CTAID.X ;  /* 0x00000000000479c3 */ /* 0x000e620000002500 */
[----:B0-----:R-:W-:-:S05]  /*0080*/  IMAD R2, R2, UR5, R3 ;  /* 0x0000000502027c24 */ /* 0x001fca000f8e0203 */
[----:B--2---:R-:W-:Y:S01]  /*0090*/  ISETP.GE.AND P0, PT, R2, UR7, PT ;  /* 0x0000000702007c0c */ /* 0x004fe2000bf06270 */
[----:B-1----:R-:W-:-:S05]  /*00a0*/  IMAD R5, R5, UR4, R0 ;  /* 0x0000000405057c24 */ /* 0x002fca000f8e0200 */
[----:B------:R-:W-:-:S13]  /*00b0*/  ISETP.GE.OR P0, PT, R5, UR6, P0 ;  /* 0x0000000605007c0c */ /* 0x000fda0008706670 */
[----:B------:R-:W-:Y:S05]  /*00c0*/  @P0 EXIT ;  /* 0x000000000000094d */ /* 0x000fea0003800000 */
[----:B------:R-:W0:Y:S01]  /*00d0*/  LDC R0, c[0x0][0x380] ;  /* 0x0000e000ff007b82 */ /* 0x000e220000000800 */
[----:B------:R-:W0:Y:S01]  /*00e0*/  LDCU UR4, c[0x0][0x388] ;  /* 0x00007100ff0477ac */ /* 0x000e220008000800 */
[----:B------:R-:W-:-:S04]  /*00f0*/  I2FP.F32.S32 R3, UR6 ;  /* 0x0000000600037c45 */ /* 0x000fc80008201400 */
[----:B------:R-:W1:Y:S02]  /*0100*/  MUFU.RCP R4, R3 ;  /* 0x0000000300047308 */ /* 0x000e640000001000 */
[----:B-1----:R-:W-:Y:S01]  /*0110*/  FFMA R7, -R3, R4, 1 ;  /* 0x3f80000003077423 */ /* 0x002fe20000000104 */
[----:B0-----:R-:W-:-:S03]  /*0120*/  FADD R0, -R0, UR4 ;  /* 0x0000000400007e21 */ /* 0x001fc60008000100 */
[----:B------:R-:W-:Y:S02]  /*0130*/  FFMA R7, R4, R7, R4 ;  /* 0x0000000704077223 */ /* 0x000fe40000000004 */
[----:B------:R-:W0:Y:S02]  /*0140*/  FCHK P0, R0, R3 ;  /* 0x0000000300007302 */ /* 0x000e240000000000 */
[----:B------:R-:W-:-:S04]  /*0150*/  FFMA R4, R0, R7, RZ ;  /* 0x0000000700047223 */ /* 0x000fc800000000ff */
[----:B------:R-:W-:-:S04]  /*0160*/  FFMA R6, -R3, R4, R0 ;  /* 0x0000000403067223 */ /* 0x000fc80000000100 */
[----:B------:R-:W-:Y:S01]  /*0170*/  FFMA R4, R7, R6, R4 ;  /* 0x0000000607047223 */ /* 0x000fe20000000004 */
[----:B0-----:R-:W-:Y:S06]  /*0180*/  @!P0 BRA `(.L_x_0) ;  /* 0x00000000000c8947 */ /* 0x001fec0003800000 */
[----:B------:R-:W-:-:S07]  /*0190*/  MOV R6, 0x1b0 ;  /* 0x000001b000067802 */ /* 0x000fce0000000f00 */
[----:B------:R-:W-:Y:S05]  /*01a0*/  CALL.REL.NOINC `($__internal_0_$__cuda_sm3x_div_rn_noftz_f32_slowpath) ;  /* 0x0000000800647944 */ /* 0x000fea0003c00000 */
[----:B------:R-:W-:-:S07]  /*01b0*/  MOV R4, R3 ;  /* 0x0000000300047202 */ /* 0x000fce0000000f00 */
.L_x_0:
[----:B------:R-:W0:Y:S01]  /*01c0*/  LDCU UR4, c[0x0][0x394] ;  /* 0x00007280ff0477ac */ /* 0x000e220008000800 */
[----:B------:R-:W1:Y:S01]  /*01d0*/  LDC R0, c[0x0][0x384] ;  /* 0x0000e100ff007b82 */ /* 0x000e620000000800 */
[----:B0-----:R-:W-:Y:S01]  /*01e0*/  I2FP.F32.U32 R3, UR4 ;  /* 0x0000000400037c45 */ /* 0x001fe20008201000 */
[----:B------:R-:W1:Y:S03]  /*01f0*/  LDCU UR4, c[0x0][0x38c] ;  /* 0x00007180ff0477ac */ /* 0x000e660008000800 */
[----:B------:R-:W0:Y:S01]  /*0200*/  MUFU.RCP R6, R3 ;  /* 0x0000000300067308 */ /* 0x000e220000001000 */
[----:B-1----:R-:W-:Y:S01]  /*0210*/  FADD R0, -R0, UR4 ;  /* 0x0000000400007e21 */ /* 0x002fe20008000100 */
[----:B0-----:R-:W-:-:S06]  /*0220*/  FFMA R7, -R3, R6, 1 ;  /* 0x3f80000003077423 */ /* 0x001fcc0000000106 */
[----:B------:R-:W0:Y:S01]  /*0230*/  FCHK P0, R0, R3 ;  /* 0x0000000300007302 */ /* 0x000e220000000000 */
[----:B------:R-:W-:-:S04]  /*0240*/  FFMA R7, R6, R7, R6 ;  /* 0x0000000706077223 */ /* 0x000fc80000000006 */
[----:B------:R-:W-:-:S04]  /*0250*/  FFMA R6, R0, R7, RZ ;  /* 0x0000000700067223 */ /* 0x000fc800000000ff */
[----:B------:R-:W-:-:S04]  /*0260*/  FFMA R8, -R3, R6, R0 ;  /* 0x0000000603087223 */ /* 0x000fc80000000100 */
[----:B------:R-:W-:Y:S01]  /*0270*/  FFMA R8, R7, R8, R6 ;  /* 0x0000000807087223 */ /* 0x000fe20000000006 */
[----:B0-----:R-:W-:Y:S06]  /*0280*/  @!P0 BRA `(.L_x_1) ;  /* 0x00000000000c8947 */ /* 0x001fec0003800000 */
[----:B------:R-:W-:-:S07]  /*0290*/  MOV R6, 0x2b0 ;  /* 0x000002b000067802 */ /* 0x000fce0000000f00 */
[----:B------:R-:W-:Y:S05]  /*02a0*/  CALL.REL.NOINC `($__internal_0_$__cuda_sm3x_div_rn_noftz_f32_slowpath) ;  /* 0x0000000800247944 */ /* 0x000fea0003c00000 */
[----:B------:R-:W-:-:S07]  /*02b0*/  IMAD.MOV.U32 R8, RZ, RZ, R3 ;  /* 0x000000ffff087224 */ /* 0x000fce00078e0003 */
.L_x_1:
[----:B------:R-:W0:Y:S01]  /*02c0*/  LDCU.64 UR4, c[0x0][0x380] ;  /* 0x00007000ff0477ac */ /* 0x000e220008000a00 */
[----:B------:R-:W1:Y:S01]  /*02d0*/  LDC.64 R6, c[0x0][0x398] ;  /* 0x0000e600ff067b82 */ /* 0x000e620000000a00 */
[----:B------:R-:W-:Y:S01]  /*02e0*/  I2FP.F32.S32 R3, R5 ;  /* 0x0000000500037245 */ /* 0x000fe20000201400 */
[----:B------:R-:W-:Y:S01]  /*02f0*/  BSSY.RECONVERGENT B0, `(.L_x_2) ;  /* 0x0000026000007945 */ /* 0x000fe20003800200 */
[----:B------:R-:W-:Y:S01]  /*0300*/  I2FP.F32.U32 R9, R2 ;  /* 0x0000000200097245 */ /* 0x000fe20000201000 */
[----:B------:R-:W-:Y:S02]  /*0310*/  HFMA2 R0, -RZ, RZ, 1.875, 0 ;  /* 0x3f800000ff007431 */ /* 0x000fe400000001ff */
[----:B0-----:R-:W-:Y:S02]  /*0320*/  FFMA R12, R3, R4, UR4 ;  /* 0x00000004030c7e23 */ /* 0x001fe40008000004 */
[----:B------:R-:W-:Y:S01]  /*0330*/  FFMA R14, R9, R8, UR5 ;  /* 0x00000005090e7e23 */ /* 0x000fe20008000008 */
[----:B------:R-:W-:-:S02]  /*0340*/  IMAD.MOV.U32 R4, RZ, RZ, 0x3f800000 ;  /* 0x3f800000ff047424 */ /* 0x000fc400078e00ff */
[----:B------:R-:W-:Y:S01]  /*0350*/  FMUL R3, R12, R12 ;  /* 0x0000000c0c037220 */ /* 0x000fe20000400000 */
[----:B------:R-:W-:Y:S01]  /*0360*/  FMUL R8, R14, R14 ;  /* 0x0000000e0e087220 */ /* 0x000fe20000400000 */
[----:B-1----:R-:W-:-:S03]  /*0370*/  ISETP.GE.AND P0, PT, R6, 0x1, PT ;  /* 0x000000010600780c */ /* 0x002fc60003f06270 */
[----:B------:R-:W-:Y:S01]  /*0380*/  FADD R10, R3, R8 ;  /* 0x00000008030a7221 */ /* 0x000fe20000000000 */
[----:B------:R-:W-:-:S04]  /*0390*/  ISETP.GT.AND P1, PT, R6, RZ, PT ;  /* 0x000000ff0600720c */ /* 0x000fc80003f24270 */
[----:B------:R-:W-:-:S13]  /*03a0*/  FSETP.GEU.OR P0, PT, R10, R7, !P0 ;  /* 0x000000070a00720b */ /* 0x000fda000470e400 */
[----:B------:R-:W-:Y:S05]  /*03b0*/  @P0 BRA `(.L_x_3) ;  /* 0x0000000000640947 */ /* 0x000fea0003800000 */
[----:B------:R-:W-:Y:S01]  /*03c0*/  BSSY.RECONVERGENT B1, `(.L_x_4) ;  /* 0x0000016000017945 */ /* 0x000fe20003800200 */
[----:B------:R-:W-:Y:S01]  /*03d0*/  MOV R9, RZ ;  /* 0x000000ff00097202 */ /* 0x000fe20000000f00 */
[----:B------:R-:W-:Y:S01]  /*03e0*/  IMAD.MOV.U32 R4, RZ, RZ, R14 ;  /* 0x000000ffff047224 */ /* 0x000fe200078e000e */
[----:B------:R-:W-:-:S07]  /*03f0*/  MOV R11, R12 ;  /* 0x0000000c000b7202 */ /* 0x000fce0000000f00 */
.L_x_5:
[----:B------:R-:W-:Y:S01]  /*0400*/  FADD R11, R11, R11 ;  /* 0x0000000b0b0b7221 */ /* 0x000fe20000000000 */
[----:B------:R-:W-:Y:S01]  /*0410*/  FADD R3, -R8, R3 ;  /* 0x0000000308037221 */ /* 0x000fe20000000100 */
[----:B------:R-:W-:Y:S01]  /*0420*/  IMAD.MOV.U32 R13, RZ, RZ, R9 ;  /* 0x000000ffff0d7224 */ /* 0x000fe200078e0009 */
[----:B------:R-:W-:Y:S01]  /*0430*/  IADD3 R9, PT, PT, R9, 0x2, RZ ;  /* 0x0000000209097810 */ /* 0x000fe20007ffe0ff */
[----:B------:R-:W-:Y:S01]  /*0440*/  FFMA R11, R11, R4, R14 ;  /* 0x000000040b0b7223 */ /* 0x000fe2000000000e */
[----:B------:R-:W-:Y:S02]  /*0450*/  FADD R3, R12, R3 ;  /* 0x000000030c037221 */ /* 0x000fe40000000000 */
[----:B------:R-:W-:Y:S01]  /*0460*/  ISETP.GE.AND P0, PT, R9, R6, PT ;  /* 0x000000060900720c */ /* 0x000fe20003f06270 */
[----:B------:R-:W-:Y:S01]  /*0470*/  FMUL R4, R11, R11 ;  /* 0x0000000b0b047220 */ /* 0x000fe20000400000 */
[C---:B------:R-:W-:Y:S02]  /*0480*/  FADD R8, R3.reuse, R3 ;  /* 0x0000000303087221 */ /* 0x040fe40000000000 */
[----:B------:R-:W-:Y:S01]  /*0490*/  PLOP3.LUT P1, PT, P0, PT, PT, 0x8, 0x80 ;  /* 0x000000000080781c */ /* 0x000fe2000072e170 */
[----:B------:R-:W-:Y:S01]  /*04a0*/  FFMA R3, R3, R3, -R4 ;  /* 0x0000000303037223 */ /* 0x000fe20000000804 */
[----:B------:R-:W-:-:S03]  /*04b0*/  FFMA R4, R11, R8, R14 ;  /* 0x000000080b047223 */ /* 0x000fc6000000000e */
[----:B------:R-:W-:Y:S01]  /*04c0*/  FADD R11, R12, R3 ;  /* 0x000000030c0b7221 */ /* 0x000fe20000000000 */
[----:B------:R-:W-:-:S03]  /*04d0*/  FMUL R8, R4, R4 ;  /* 0x0000000404087220 */ /* 0x000fc60000400000 */
[----:B------:R-:W-:-:S04]  /*04e0*/  FMUL R3, R11, R11 ;  /* 0x0000000b0b037220 */ /* 0x000fc80000400000 */
[----:B------:R-:W-:-:S05]  /*04f0*/  FADD R10, R3, R8 ;  /* 0x00000008030a7221 */ /* 0x000fca0000000000 */
[----:B------:R-:W-:-:S13]  /*0500*/  FSETP.LT.AND P2, PT, R10, R7, PT ;  /* 0x000000070a00720b */ /* 0x000fda0003f41000 */
[----:B------:R-:W-:Y:S05]  /*0510*/  @!P0 BRA P2, `(.L_x_5) ;  /* 0xfffffffc00b88947 */ /* 0x000fea000103ffff */
[----:B------:R-:W-:Y:S05]  /*0520*/  BSYNC.RECONVERGENT B1 ;  /* 0x0000000000017941 */ /* 0x000fea0003800200 */
.L_x_4:
[----:B------:R-:W-:-:S05]  /*0530*/  VIADD R4, R13, 0x3 ;  /* 0x000000030d047836 */ /* 0x000fca0000000000 */
[----:B------:R-:W-:-:S07]  /*0540*/  I2FP.F32.U32 R4, R4 ;  /* 0x0000000400047245 */ /* 0x000fce0000201000 */
.L_x_3:
[----:B------:R-:W-:Y:S05]  /*0550*/  BSYNC.RECONVERGENT B0 ;  /* 0x0000000000007941 */ /* 0x000fea0003800200 */
.L_x_2:
[----:B------:R-:W0:Y:S01]  /*0560*/  LDCU.64 UR4, c[0x0][0x358] ;  /* 0x00006b00ff0477ac */ /* 0x000e220008000a00 */
[----:B------:R-:W-:Y:S04]  /*0570*/  BSSY.RECONVERGENT B0, `(.L_x_6) ;  /* 0x0000056000007945 */ /* 0x000fe80003800200 */
[----:B------:R-:W-:Y:S05]  /*0580*/  @!P1 BRA `(.L_x_7) ;  /* 0x00000004004c9947 */ /* 0x000fea0003800000 */
[----:B------:R-:W-:Y:S01]  /*0590*/  MOV R3, R10 ;  /* 0x0000000a00037202 */ /* 0x000fe20000000f00 */
[----:B------:R-:W-:Y:S01]  /*05a0*/  HFMA2 R10, -RZ, RZ, 1.5048828125, 33.21875 ;  /* 0x3e055027ff0a7431 */ /* 0x000fe200000001ff */
[----:B------:R-:W-:Y:S02]  /*05b0*/  BSSY.RECONVERGENT B1, `(.L_x_8) ;  /* 0x0000025000017945 */ /* 0x000fe40003800200 */
[----:B------:R-:W-:-:S13]  /*05c0*/  FSETP.GEU.AND P0, PT, R3, 1.175494350822287508e-38, PT ;  /* 0x008000000300780b */ /* 0x000fda0003f0e000 */
[----:B------:R-:W-:-:S04]  /*05d0*/  @!P0 FMUL R3, R3, 8388608 ;  /* 0x4b00000003038820 */ /* 0x000fc80000400000 */
[C---:B------:R-:W-:Y:S01]  /*05e0*/  VIADD R6, R3.reuse, 0xc0d55555 ;  /* 0xc0d5555503067836 */ /* 0x040fe20000000000 */
[----:B------:R-:W-:-:S04]  /*05f0*/  FSETP.NEU.AND P2, PT, R3, RZ, PT ;  /* 0x000000ff0300720b */ /* 0x000fc80003f4d000 */
[----:B------:R-:W-:-:S04]  /*0600*/  LOP3.LUT R8, R6, 0xff800000, RZ, 0xc0, !PT ;  /* 0xff80000006087812 */ /* 0x000fc800078ec0ff */
[-C--:B------:R-:W-:Y:S02]  /*0610*/  IADD3 R6, PT, PT, R3, -R8.reuse, RZ ;  /* 0x8000000803067210 */ /* 0x080fe40007ffe0ff */
[----:B------:R-:W-:Y:S01]  /*0620*/  I2FP.F32.S32 R7, R8 ;  /* 0x0000000800077245 */ /* 0x000fe20000201400 */
[----:B------:R-:W-:Y:S02]  /*0630*/  IMAD.MOV.U32 R8, RZ, RZ, 0x7f800000 ;  /* 0x7f800000ff087424 */ /* 0x000fe400078e00ff */
[----:B------:R-:W-:-:S04]  /*0640*/  FADD R9, R6, -1 ;  /* 0xbf80000006097421 */ /* 0x000fc80000000000 */
[----:B------:R-:W-:-:S04]  /*0650*/  FFMA R6, R9, -R10, 0.14084610342979431152 ;  /* 0x3e1039f609067423 */ /* 0x000fc8000000080a */
[----:B------:R-:W-:-:S04]  /*0660*/  FFMA R6, R9, R6, -0.12148627638816833496 ;  /* 0xbdf8cdcc09067423 */ /* 0x000fc80000000006 */
[----:B------:R-:W-:-:S04]  /*0670*/  FFMA R6, R9, R6, 0.13980610668659210205 ;  /* 0x3e0f295509067423 */ /* 0x000fc80000000006 */
[----:B------:R-:W-:-:S04]  /*0680*/  FFMA R6, R9, R6, -0.16684235632419586182 ;  /* 0xbe2ad8b909067423 */ /* 0x000fc80000000006 */
[----:B------:R-:W-:-:S04]  /*0690*/  FFMA R6, R9, R6, 0.20012299716472625732 ;  /* 0x3e4ced0b09067423 */ /* 0x000fc80000000006 */
[----:B------:R-:W-:-:S04]  /*06a0*/  FFMA R6, R9, R6, -0.24999669194221496582 ;  /* 0xbe7fff2209067423 */ /* 0x000fc80000000006 */
[----:B------:R-:W-:-:S04]  /*06b0*/  FFMA R6, R9, R6, 0.33333182334899902344 ;  /* 0x3eaaaa7809067423 */ /* 0x000fc80000000006 */
[----:B------:R-:W-:Y:S01]  /*06c0*/  FFMA R10, R9, R6, -0.5 ;  /* 0xbf000000090a7423 */ /* 0x000fe20000000006 */
[----:B------:R-:W-:Y:S02]  /*06d0*/  FSEL R6, RZ, -23, P0 ;  /* 0xc1b80000ff067808 */ /* 0x000fe40000000000 */
[----:B------:R-:W-:Y:S01]  /*06e0*/  ISETP.GT.U32.AND P0, PT, R3, 0x7f7fffff, PT ;  /* 0x7f7fffff0300780c */ /* 0x000fe20003f04070 */
[----:B------:R-:W-:Y:S02]  /*06f0*/  FMUL R10, R9, R10 ;  /* 0x0000000a090a7220 */ /* 0x000fe40000400000 */
[----:B------:R-:W-:Y:S02]  /*0700*/  FFMA R6, R7, 1.1920928955078125e-07, R6 ;  /* 0x3400000007067823 */ /* 0x000fe40000000006 */
[----:B------:R-:W-:-:S04]  /*0710*/  FFMA R9, R9, R10, R9 ;  /* 0x0000000a09097223 */ /* 0x000fc80000000009 */
[----:B------:R-:W-:Y:S01]  /*0720*/  FFMA R6, R6, 0.69314718246459960938, R9 ;  /* 0x3f31721806067823 */ /* 0x000fe20000000009 */
[----:B------:R-:W-:-:S03]  /*0730*/  MOV R9, 0x3fb8aa3b ;  /* 0x3fb8aa3b00097802 */ /* 0x000fc60000000f00 */
[----:B------:R-:W-:Y:S02]  /*0740*/  @P0 FFMA R6, R3, R8, +INF ;  /* 0x7f80000003060423 */ /* 0x000fe40000000008 */
[----:B------:R-:W-:Y:S02]  /*0750*/  FFMA R7, R9, -0.69314718246459960938, R0 ;  /* 0xbf31721809077823 */ /* 0x000fe40000000000 */
[----:B------:R-:W-:Y:S02]  /*0760*/  FMUL R0, R6, 0.5 ;  /* 0x3f00000006007820 */ /* 0x000fe40000400000 */
[----:B------:R-:W-:Y:S02]  /*0770*/  FFMA R7, R7, R9, 1.4426950216293334961 ;  /* 0x3fb8aa3b07077423 */ /* 0x000fe40000000009 */
[----:B------:R-:W1:Y:S02]  /*0780*/  FCHK P0, R0, 0.69314718246459960938 ;  /* 0x3f31721800007902 */ /* 0x000e640000000000 */
[----:B------:R-:W-:-:S04]  /*0790*/  FFMA R6, R0, R7, RZ ;  /* 0x0000000700067223 */ /* 0x000fc800000000ff */
[----:B------:R-:W-:-:S04]  /*07a0*/  FFMA R3, R6, -0.69314718246459960938, R0 ;  /* 0xbf31721806037823 */ /* 0x000fc80000000000 */
[----:B------:R-:W-:Y:S01]  /*07b0*/  FFMA R3, R7, R3, R6 ;  /* 0x0000000307037223 */ /* 0x000fe20000000006 */
[----:B-1----:R-:W-:Y:S06]  /*07c0*/  @!P0 BRA `(.L_x_9) ;  /* 0x00000000000c8947 */ /* 0x002fec0003800000 */
[----:B------:R-:W-:Y:S02]  /*07d0*/  MOV R3, 0x3f317218 ;  /* 0x3f31721800037802 */ /* 0x000fe40000000f00 */
[----:B------:R-:W-:-:S07]  /*07e0*/  MOV R6, 0x800 ;  /* 0x0000080000067802 */ /* 0x000fce0000000f00 */
[----:B0-----:R-:W-:Y:S05]  /*07f0*/  CALL.REL.NOINC `($__internal_0_$__cuda_sm3x_div_rn_noftz_f32_slowpath) ;  /* 0x0000000000d07944 */ /* 0x001fea0003c00000 */
.L_x_9:
[----:B0-----:R-:W-:Y:S05]  /*0800*/  BSYNC.RECONVERGENT B1 ;  /* 0x0000000000017941 */ /* 0x001fea0003800200 */
.L_x_8:
[----:B------:R-:W-:Y:S01]  /*0810*/  FSEL R3, R3, -INF , P2 ;  /* 0xff80000003037808 */ /* 0x000fe20001000000 */
[----:B------:R-:W-:Y:S01]  /*0820*/  HFMA2 R7, -RZ, RZ, 1.5048828125, 33.21875 ;  /* 0x3e055027ff077431 */ /* 0x000fe200000001ff */
[----:B------:R-:W-:Y:S02]  /*0830*/  BSSY.RECONVERGENT B1, `(.L_x_10) ;  /* 0x0000025000017945 */ /* 0x000fe40003800200 */
[----:B------:R-:W-:-:S13]  /*0840*/  FSETP.GEU.AND P0, PT, R3, 1.175494350822287508e-38, PT ;  /* 0x008000000300780b */ /* 0x000fda0003f0e000 */
[----:B------:R-:W-:-:S04]  /*0850*/  @!P0 FMUL R3, R3, 8388608 ;  /* 0x4b00000003038820 */ /* 0x000fc80000400000 */
[C---:B------:R-:W-:Y:S01]  /*0860*/  VIADD R0, R3.reuse, 0xc0d55555 ;  /* 0xc0d5555503007836 */ /* 0x040fe20000000000 */
[----:B------:R-:W-:-:S04]  /*0870*/  FSETP.NEU.AND P2, PT, R3, RZ, PT ;  /* 0x000000ff0300720b */ /* 0x000fc80003f4d000 */
[----:B------:R-:W-:-:S04]  /*0880*/  LOP3.LUT R6, R0, 0xff800000, RZ, 0xc0, !PT ;  /* 0xff80000000067812 */ /* 0x000fc800078ec0ff */
[----:B------:R-:W-:-:S05]  /*0890*/  IADD3 R0, PT, PT, R3, -R6, RZ ;  /* 0x8000000603007210 */ /* 0x000fca0007ffe0ff */
[----:B------:R-:W-:Y:S01]  /*08a0*/  FADD R8, R0, -1 ;  /* 0xbf80000000087421 */ /* 0x000fe20000000000 */
[----:B------:R-:W-:Y:S02]  /*08b0*/  FSEL R0, RZ, -23, P0 ;  /* 0xc1b80000ff007808 */ /* 0x000fe40000000000 */
[----:B------:R-:W-:Y:S01]  /*08c0*/  ISETP.GT.U32.AND P0, PT, R3, 0x7f7fffff, PT ;  /* 0x7f7fffff0300780c */ /* 0x000fe20003f04070 */
[----:B------:R-:W-:-:S04]  /*08d0*/  FFMA R7, R8, -R7, 0.14084610342979431152 ;  /* 0x3e1039f608077423 */ /* 0x000fc80000000807 */
[----:B------:R-:W-:-:S04]  /*08e0*/  FFMA R7, R8, R7, -0.12148627638816833496 ;  /* 0xbdf8cdcc08077423 */ /* 0x000fc80000000007 */
[----:B------:R-:W-:-:S04]  /*08f0*/  FFMA R7, R8, R7, 0.13980610668659210205 ;  /* 0x3e0f295508077423 */ /* 0x000fc80000000007 */
[----:B------:R-:W-:-:S04]  /*0900*/  FFMA R7, R8, R7, -0.16684235632419586182 ;  /* 0xbe2ad8b908077423 */ /* 0x000fc80000000007 */
[----:B------:R-:W-:-:S04]  /*0910*/  FFMA R7, R8, R7, 0.20012299716472625732 ;  /* 0x3e4ced0b08077423 */ /* 0x000fc80000000007 */
[----:B------:R-:W-:-:S04]  /*0920*/  FFMA R7, R8, R7, -0.24999669194221496582 ;  /* 0xbe7fff2208077423 */ /* 0x000fc80000000007 */
[----:B------:R-:W-:-:S04]  /*0930*/  FFMA R7, R8, R7, 0.33333182334899902344 ;  /* 0x3eaaaa7808077423 */ /* 0x000fc80000000007 */
[C---:B------:R-:W-:Y:S01]  /*0940*/  FFMA R9, R8.reuse, R7, -0.5 ;  /* 0xbf00000008097423 */ /* 0x040fe20000000007 */
[----:B------:R-:W-:Y:S02]  /*0950*/  I2FP.F32.S32 R7, R6 ;  /* 0x0000000600077245 */ /* 0x000fe40000201400 */
[----:B------:R-:W-:Y:S01]  /*0960*/  MOV R6, 0x3f317218 ;  /* 0x3f31721800067802 */ /* 0x000fe20000000f00 */
[C---:B------:R-:W-:Y:S02]  /*0970*/  FMUL R9, R8.reuse, R9 ;  /* 0x0000000908097220 */ /* 0x040fe40000400000 */
[----:B------:R-:W-:Y:S01]  /*0980*/  FFMA R0, R7, 1.1920928955078125e-07, R0 ;  /* 0x3400000007007823 */ /* 0x000fe20000000000 */
[----:B------:R-:W-:Y:S02]  /*0990*/  IMAD.MOV.U32 R7, RZ, RZ, 0x3fb8aa3b ;  /* 0x3fb8aa3bff077424 */ /* 0x000fe400078e00ff */
[----:B------:R-:W-:Y:S01]  /*09a0*/  FFMA R9, R8, R9, R8 ;  /* 0x0000000908097223 */ /* 0x000fe20000000008 */
[----:B------:R-:W-:Y:S01]  /*09b0*/  MOV R8, 0x7f800000 ;  /* 0x7f80000000087802 */ /* 0x000fe20000000f00 */
[----:B------:R-:W-:-:S02]  /*09c0*/  FFMA R6, R7, -R6, 1 ;  /* 0x3f80000007067423 */ /* 0x000fc40000000806 */
[----:B------:R-:W-:Y:S02]  /*09d0*/  FFMA R0, R0, 0.69314718246459960938, R9 ;  /* 0x3f31721800007823 */ /* 0x000fe40000000009 */
[----:B------:R-:W-:Y:S01]  /*09e0*/  @P0 FFMA R0, R3, R8, +INF ;  /* 0x7f80000003000423 */ /* 0x000fe20000000008 */
[----:B------:R-:W-:-:S03]  /*09f0*/  FFMA R7, R6, R7, 1.4426950216293334961 ;  /* 0x3fb8aa3b06077423 */ /* 0x000fc60000000007 */
[----:B------:R-:W0:Y:S01]  /*0a00*/  FCHK P0, R0, 0.69314718246459960938 ;  /* 0x3f31721800007902 */ /* 0x000e220000000000 */
[----:B------:R-:W-:-:S04]  /*0a10*/  FFMA R6, R0, R7, RZ ;  /* 0x0000000700067223 */ /* 0x000fc800000000ff */
[----:B------:R-:W-:-:S04]  /*0a20*/  FFMA R3, R6, -0.69314718246459960938, R0 ;  /* 0xbf31721806037823 */ /* 0x000fc80000000000 */
[----:B------:R-:W-:Y:S01]  /*0a30*/  FFMA R3, R7, R3, R6 ;  /* 0x0000000307037223 */ /* 0x000fe20000000006 */
[----:B0-----:R-:W-:Y:S06]  /*0a40*/  @!P0 BRA `(.L_x_11) ;  /* 0x00000000000c8947 */ /* 0x001fec0003800000 */
[----:B------:R-:W-:Y:S01]  /*0a50*/  IMAD.MOV.U32 R3, RZ, RZ, 0x3f317218 ;  /* 0x3f317218ff037424 */ /* 0x000fe200078e00ff */
[----:B------:R-:W-:-:S07]  /*0a60*/  MOV R6, 0xa80 ;  /* 0x00000a8000067802 */ /* 0x000fce0000000f00 */
[----:B------:R-:W-:Y:S05]  /*0a70*/  CALL.REL.NOINC `($__internal_0_$__cuda_sm3x_div_rn_noftz_f32_slowpath) ;  /* 0x0000000000307944 */ /* 0x000fea0003c00000 */
.L_x_11:
[----:B------:R-:W-:Y:S05]  /*0a80*/  BSYNC.RECONVERGENT B1 ;  /* 0x0000000000017941 */ /* 0x000fea0003800200 */
.L_x_10:
[----:B------:R-:W-:-:S05]  /*0a90*/  FSEL R3, R3, -INF , P2 ;  /* 0xff80000003037808 */ /* 0x000fca0001000000 */
[----:B------:R-:W-:Y:S01]  /*0aa0*/  FADD R9, -R3, R4 ;  /* 0x0000000403097221 */ /* 0x000fe20000000100 */
[----:B------:R-:W-:Y:S06]  /*0ab0*/  BRA `(.L_x_12) ;  /* 0x0000000000047947 */ /* 0x000fec0003800000 */
.L_x_7:
[----:B------:R-:W-:-:S07]  /*0ac0*/  I2FP.F32.S32 R9, R6 ;  /* 0x0000000600097245 */ /* 0x000fce0000201400 */
.L_x_12:
[----:B0-----:R-:W-:Y:S05]  /*0ad0*/  BSYNC.RECONVERGENT B0 ;  /* 0x0000000000007941 */ /* 0x001fea0003800200 */
.L_x_6:
[----:B------:R-:W0:Y:S01]  /*0ae0*/  LDC.64 R6, c[0x0][0x3a0] ;  /* 0x0000e800ff067b82 */ /* 0x000e220000000a00 */
[----:B------:R-:W1:Y:S02]  /*0af0*/  LDCU UR6, c[0x0][0x390] ;  /* 0x00007200ff0677ac */ /* 0x000e640008000800 */
[----:B-1----:R-:W-:-:S04]  /*0b00*/  IMAD R3, R2, UR6, R5 ;  /* 0x0000000602037c24 */ /* 0x002fc8000f8e0205 */
[----:B0-----:R-:W-:-:S05]  /*0b10*/  IMAD.WIDE R2, R3, 0x4, R6 ;  /* 0x0000000403027825 */ /* 0x001fca00078e0206 */
[----:B------:R-:W-:Y:S01]  /*0b20*/  STG.E desc[UR4][R2.64], R9 ;  /* 0x0000000902007986 */ /* 0x000fe2000c101904 */
[----:B------:R-:W-:Y:S05]  /*0b30*/  EXIT ;  /* 0x000000000000794d */ /* 0x000fea0003800000 */
        .weak           $__internal_0_$__cuda_sm3x_div_rn_noftz_f32_slowpath
        .type           $__internal_0_$__cuda_sm3x_div_rn_noftz_f32_slowpath,@function
        .size           $__internal_0_$__cuda_sm3x_div_rn_noftz_f32_slowpath,(.L_x_39 - $__internal_0_$__cuda_sm3x_div_rn_noftz_f32_slowpath)
$__internal_0_$__cuda_sm3x_div_rn_noftz_f32_slowpath:
[----:B------:R-:W-:Y:S01]  /*0b40*/  SHF.R.U32.HI R8, RZ, 0x17, R3 ;  /* 0x00000017ff087819 */ /* 0x000fe20000011603 */
[----:B------:R-:W-:Y:S01]  /*0b50*/  BSSY.RECONVERGENT B2, `(.L_x_13) ;  /* 0x0000062000027945 */ /* 0x000fe20003800200 */
[----:B------:R-:W-:Y:S02]  /*0b60*/  SHF.R.U32.HI R7, RZ, 0x17, R0 ;  /* 0x00000017ff077819 */ /* 0x000fe40000011600 */
[----:B------:R-:W-:Y:S02]  /*0b70*/  LOP3.LUT R12, R8, 0xff, RZ, 0xc0, !PT ;  /* 0x000000ff080c7812 */ /* 0x000fe400078ec0ff */
[----:B------:R-:W-:Y:S02]  /*0b80*/  LOP3.LUT R10, R7, 0xff, RZ, 0xc0, !PT ;  /* 0x000000ff070a7812 */ /* 0x000fe400078ec0ff */
[----:B------:R-:W-:Y:S02]  /*0b90*/  IADD3 R9, PT, PT, R12, -0x1, RZ ;  /* 0xffffffff0c097810 */ /* 0x000fe40007ffe0ff */
[----:B------:R-:W-:-:S02]  /*0ba0*/  IADD3 R8, PT, PT, R10, -0x1, RZ ;  /* 0xffffffff0a087810 */ /* 0x000fc40007ffe0ff */
[----:B------:R-:W-:-:S04]  /*0bb0*/  ISETP.GT.U32.AND P0, PT, R9, 0xfd, PT ;  /* 0x000000fd0900780c */ /* 0x000fc80003f04070 */
[----:B------:R-:W-:-:S13]  /*0bc0*/  ISETP.GT.U32.OR P0, PT, R8, 0xfd, P0 ;  /* 0x000000fd0800780c */ /* 0x000fda0000704470 */
[----:B------:R-:W-:Y:S01]  /*0bd0*/  @!P0 IMAD.MOV.U32 R7, RZ, RZ, RZ ;  /* 0x000000ffff078224 */ /* 0x000fe200078e00ff */
[----:B------:R-:W-:Y:S06]  /*0be0*/  @!P0 BRA `(.L_x_14) ;  /* 0x00000000005c8947 */ /* 0x000fec0003800000 */
[----:B------:R-:W-:Y:S02]  /*0bf0*/  FSETP.GTU.FTZ.AND P0, PT, |R0|, +INF , PT ;  /* 0x7f8000000000780b */ /* 0x000fe40003f1c200 */
[----:B------:R-:W-:-:S04]  /*0c00*/  FSETP.GTU.FTZ.AND P1, PT, |R3|, +INF , PT ;  /* 0x7f8000000300780b */ /* 0x000fc80003f3c200 */
[----:B------:R-:W-:-:S13]  /*0c10*/  PLOP3.LUT P0, PT, P0, P1, PT, 0xf8, 0x8f ;  /* 0x00000000008f781c */ /* 0x000fda0000703f70 */
[----:B------:R-:W-:Y:S05]  /*0c20*/  @P0 BRA `(.L_x_15) ;  /* 0x00000004004c0947 */ /* 0x000fea0003800000 */
[----:B------:R-:W-:-:S13]  /*0c30*/  LOP3.LUT P0, RZ, R3, 0x7fffffff, R0, 0xc8, !PT ;  /* 0x7fffffff03ff7812 */ /* 0x000fda000780c800 */
[----:B------:R-:W-:Y:S05]  /*0c40*/  @!P0 BRA `(.L_x_16) ;  /* 0x00000004003c8947 */ /* 0x000fea0003800000 */
[C---:B------:R-:W-:Y:S02]  /*0c50*/  FSETP.NEU.FTZ.AND P3, PT, |R0|.reuse, +INF , PT ;  /* 0x7f8000000000780b */ /* 0x040fe40003f7d200 */
[----:B------:R-:W-:Y:S02]  /*0c60*/  FSETP.NEU.FTZ.AND P1, PT, |R3|, +INF , PT ;  /* 0x7f8000000300780b */ /* 0x000fe40003f3d200 */
[----:B------:R-:W-:-:S11]  /*0c70*/  FSETP.NEU.FTZ.AND P0, PT, |R0|, +INF , PT ;  /* 0x7f8000000000780b */ /* 0x000fd60003f1d200 */
[----:B------:R-:W-:Y:S05]  /*0c80*/  @!P1 BRA !P3, `(.L_x_16) ;  /* 0x00000004002c9947 */ /* 0x000fea0005800000 */
[----:B------:R-:W-:-:S04]  /*0c90*/  LOP3.LUT P3, RZ, R0, 0x7fffffff, RZ, 0xc0, !PT ;  /* 0x7fffffff00ff7812 */ /* 0x000fc8000786c0ff */
[----:B------:R-:W-:-:S13]  /*0ca0*/  PLOP3.LUT P1, PT, P1, P3, PT, 0x2f, 0xf2 ;  /* 0x0000000000f2781c */ /* 0x000fda0000f26577 */
[----:B------:R-:W-:Y:S05]  /*0cb0*/  @P1 BRA `(.L_x_17) ;  /* 0x0000000400181947 */ /* 0x000fea0003800000 */
[----:B------:R-:W-:-:S04]  /*0cc0*/  LOP3.LUT P1, RZ, R3, 0x7fffffff, RZ, 0xc0, !PT ;  /* 0x7fffffff03ff7812 */ /* 0x000fc8000782c0ff */
[----:B------:R-:W-:-:S13]  /*0cd0*/  PLOP3.LUT P0, PT, P0, P1, PT, 0x2f, 0xf2 ;  /* 0x0000000000f2781c */ /* 0x000fda0000702577 */
[----:B------:R-:W-:Y:S05]  /*0ce0*/  @P0 BRA `(.L_x_18) ;  /* 0x0000000400000947 */ /* 0x000fea0003800000 */
[----:B------:R-:W-:Y:S02]  /*0cf0*/  ISETP.GE.AND P0, PT, R8, RZ, PT ;  /* 0x000000ff0800720c */ /* 0x000fe40003f06270 */
[----:B------:R-:W-:-:S11]  /*0d00*/  ISETP.GE.AND P1, PT, R9, RZ, PT ;  /* 0x000000ff0900720c */ /* 0x000fd60003f26270 */
[----:B------:R-:W-:Y:S01]  /*0d10*/  @P0 MOV R7, RZ ;  /* 0x000000ff00070202 */ /* 0x000fe20000000f00 */
[----:B------:R-:W-:Y:S01]  /*0d20*/  @!P0 FFMA R0, R0, 1.84467440737095516160e+19, RZ ;  /* 0x5f80000000008823 */ /* 0x000fe200000000ff */
[----:B------:R-:W-:Y:S01]  /*0d30*/  @!P0 MOV R7, 0xffffffc0 ;  /* 0xffffffc000078802 */ /* 0x000fe20000000f00 */
[----:B------:R-:W-:-:S04]  /*0d40*/  @!P1 FFMA R3, R3, 1.84467440737095516160e+19, RZ ;  /* 0x5f80000003039823 */ /* 0x000fc800000000ff */
[----:B------:R-:W-:-:S07]  /*0d50*/  @!P1 VIADD R7, R7, 0x40 ;  /* 0x0000004007079836 */ /* 0x000fce0000000000 */
.L_x_14:
[----:B------:R-:W-:Y:S01]  /*0d60*/  LEA R8, R12, 0xc0800000, 0x17 ;  /* 0xc08000000c087811 */ /* 0x000fe200078eb8ff */
[----:B------:R-:W-:Y:S03]  /*0d70*/  BSSY.RECONVERGENT B3, `(.L_x_19) ;  /* 0x0000036000037945 */ /* 0x000fe60003800200 */
[----:B------:R-:W-:Y:S02]  /*0d80*/  IADD3 R8, PT, PT, -R8, R3, RZ ;  /* 0x0000000308087210 */ /* 0x000fe40007ffe1ff */
[----:B------:R-:W-:Y:S02]  /*0d90*/  IADD3 R3, PT, PT, R10, -0x7f, RZ ;  /* 0xffffff810a037810 */ /* 0x000fe40007ffe0ff */
[----:B------:R0:W1:Y:S01]  /*0da0*/  MUFU.RCP R9, R8 ;  /* 0x0000000800097308 */ /* 0x0000620000001000 */
[----:B------:R-:W-:Y:S02]  /*0db0*/  FADD.FTZ R11, -R8, -RZ ;  /* 0x800000ff080b7221 */ /* 0x000fe40000010100 */
[C---:B------:R-:W-:Y:S01]  /*0dc0*/  IMAD R0, R3.reuse, -0x800000, R0 ;  /* 0xff80000003007824 */ /* 0x040fe200078e0200 */
[----:B0-----:R-:W-:-:S05]  /*0dd0*/  IADD3 R8, PT, PT, R3, 0x7f, -R12 ;  /* 0x0000007f03087810 */ /* 0x001fca0007ffe80c */
[----:B------:R-:W-:Y:S02]  /*0de0*/  IMAD.IADD R8, R8, 0x1, R7 ;  /* 0x0000000108087824 */ /* 0x000fe400078e0207 */
[----:B-1----:R-:W-:-:S04]  /*0df0*/  FFMA R10, R9, R11, 1 ;  /* 0x3f800000090a7423 */ /* 0x002fc8000000000b */
[----:B------:R-:W-:-:S04]  /*0e00*/  FFMA R14, R9, R10, R9 ;  /* 0x0000000a090e7223 */ /* 0x000fc80000000009 */
[----:B------:R-:W-:-:S04]  /*0e10*/  FFMA R9, R0, R14, RZ ;  /* 0x0000000e00097223 */ /* 0x000fc800000000ff */
[----:B------:R-:W-:-:S04]  /*0e20*/  FFMA R10, R11, R9, R0 ;  /* 0x000000090b0a7223 */ /* 0x000fc80000000000 */
[----:B------:R-:W-:-:S04]  /*0e30*/  FFMA R9, R14, R10, R9 ;  /* 0x0000000a0e097223 */ /* 0x000fc80000000009 */
[----:B------:R-:W-:-:S04]  /*0e40*/  FFMA R10, R11, R9, R0 ;  /* 0x000000090b0a7223 */ /* 0x000fc80000000000 */
[----:B------:R-:W-:-:S05]  /*0e50*/  FFMA R0, R14, R10, R9 ;  /* 0x0000000a0e007223 */ /* 0x000fca0000000009 */
[----:B------:R-:W-:-:S04]  /*0e60*/  SHF.R.U32.HI R3, RZ, 0x17, R0 ;  /* 0x00000017ff037819 */ /* 0x000fc80000011600 */
[----:B------:R-:W-:-:S04]  /*0e70*/  LOP3.LUT R3, R3, 0xff, RZ, 0xc0, !PT ;  /* 0x000000ff03037812 */ /* 0x000fc800078ec0ff */
[----:B------:R-:W-:-:S04]  /*0e80*/  IADD3 R11, PT, PT, R3, R8, RZ ;  /* 0x00000008030b7210 */ /* 0x000fc80007ffe0ff */
[----:B------:R-:W-:-:S04]  /*0e90*/  IADD3 R3, PT, PT, R11, -0x1, RZ ;  /* 0xffffffff0b037810 */ /* 0x000fc80007ffe0ff */
[----:B------:R-:W-:-:S13]  /*0ea0*/  ISETP.GE.U32.AND P0, PT, R3, 0xfe, PT ;  /* 0x000000fe0300780c */ /* 0x000fda0003f06070 */
[----:B------:R-:W-:Y:S05]  /*0eb0*/  @!P0 BRA `(.L_x_20) ;  /* 0x0000000000808947 */ /* 0x000fea0003800000 */
[----:B------:R-:W-:-:S13]  /*0ec0*/  ISETP.GT.AND P0, PT, R11, 0xfe, PT ;  /* 0x000000fe0b00780c */ /* 0x000fda0003f04270 */
[----:B------:R-:W-:Y:S05]  /*0ed0*/  @P0 BRA `(.L_x_21) ;  /* 0x00000000006c0947 */ /* 0x000fea0003800000 */
[----:B------:R-:W-:-:S13]  /*0ee0*/  ISETP.GE.AND P0, PT, R11, 0x1, PT ;  /* 0x000000010b00780c */ /* 0x000fda0003f06270 */
[----:B------:R-:W-:Y:S05]  /*0ef0*/  @P0 BRA `(.L_x_22) ;  /* 0x0000000000740947 */ /* 0x000fea0003800000 */
[----:B------:R-:W-:Y:S02]  /*0f00*/  ISETP.GE.AND P0, PT, R11, -0x18, PT ;  /* 0xffffffe80b00780c */ /* 0x000fe40003f06270 */
[----:B------:R-:W-:-:S11]  /*0f10*/  LOP3.LUT R0, R0, 0x80000000, RZ, 0xc0, !PT ;  /* 0x8000000000007812 */ /* 0x000fd600078ec0ff */
[----:B------:R-:W-:Y:S05]  /*0f20*/  @!P0 BRA `(.L_x_22) ;  /* 0x0000000000688947 */ /* 0x000fea0003800000 */
[CCC-:B------:R-:W-:Y:S01]  /*0f30*/  FFMA.RZ R3, R14.reuse, R10.reuse, R9.reuse ;  /* 0x0000000a0e037223 */ /* 0x1c0fe2000000c009 */
[CCC-:B------:R-:W-:Y:S01]  /*0f40*/  FFMA.RM R8, R14.reuse, R10.reuse, R9.reuse ;  /* 0x0000000a0e087223 */ /* 0x1c0fe20000004009 */
[C---:B------:R-:W-:Y:S02]  /*0f50*/  ISETP.NE.AND P3, PT, R11.reuse, RZ, PT ;  /* 0x000000ff0b00720c */ /* 0x040fe40003f65270 */
[----:B------:R-:W-:Y:S02]  /*0f60*/  ISETP.NE.AND P1, PT, R11, RZ, PT ;  /* 0x000000ff0b00720c */ /* 0x000fe40003f25270 */
[----:B------:R-:W-:Y:S01]  /*0f70*/  LOP3.LUT R7, R3, 0x7fffff, RZ, 0xc0, !PT ;  /* 0x007fffff03077812 */ /* 0x000fe200078ec0ff */
[----:B------:R-:W-:Y:S01]  /*0f80*/  FFMA.RP R3, R14, R10, R9 ;  /* 0x0000000a0e037223 */ /* 0x000fe20000008009 */
[C---:B------:R-:W-:Y:S01]  /*0f90*/  VIADD R10, R11.reuse, 0x20 ;  /* 0x000000200b0a7836 */ /* 0x040fe20000000000 */
[----:B------:R-:W-:Y:S02]  /*0fa0*/  IADD3 R9, PT, PT, -R11, RZ, RZ ;  /* 0x000000ff0b097210 */ /* 0x000fe40007ffe1ff */
[----:B------:R-:W-:-:S02]  /*0fb0*/  LOP3.LUT R7, R7, 0x800000, RZ, 0xfc, !PT ;  /* 0x0080000007077812 */ /* 0x000fc400078efcff */
[----:B------:R-:W-:Y:S02]  /*0fc0*/  FSETP.NEU.FTZ.AND P0, PT, R3, R8, PT ;  /* 0x000000080300720b */ /* 0x000fe40003f1d000 */
[----:B------:R-:W-:Y:S02]  /*0fd0*/  SHF.L.U32 R10, R7, R10, RZ ;  /* 0x0000000a070a7219 */ /* 0x000fe400000006ff */
[----:B------:R-:W-:Y:S02]  /*0fe0*/  SEL R8, R9, RZ, P3 ;  /* 0x000000ff09087207 */ /* 0x000fe40001800000 */
[----:B------:R-:W-:Y:S02]  /*0ff0*/  ISETP.NE.AND P1, PT, R10, RZ, P1 ;  /* 0x000000ff0a00720c */ /* 0x000fe40000f25270 */
[----:B------:R-:W-:Y:S02]  /*1000*/  SHF.R.U32.HI R8, RZ, R8, R7 ;  /* 0x00000008ff087219 */ /* 0x000fe40000011607 */
[----:B------:R-:W-:-:S02]  /*1010*/  PLOP3.LUT P0, PT, P0, P1, PT, 0xf8, 0x8f ;  /* 0x00000000008f781c */ /* 0x000fc40000703f70 */
[----:B------:R-:W-:Y:S02]  /*1020*/  SHF.R.U32.HI R10, RZ, 0x1, R8 ;  /* 0x00000001ff0a7819 */ /* 0x000fe40000011608 */
[----:B------:R-:W-:-:S04]  /*1030*/  SEL R3, RZ, 0x1, !P0 ;  /* 0x00000001ff037807 */ /* 0x000fc80004000000 */
[----:B------:R-:W-:-:S04]  /*1040*/  LOP3.LUT R3, R3, 0x1, R10, 0xf8, !PT ;  /* 0x0000000103037812 */ /* 0x000fc800078ef80a */
[----:B------:R-:W-:-:S04]  /*1050*/  LOP3.LUT R3, R3, R8, RZ, 0xc0, !PT ;  /* 0x0000000803037212 */ /* 0x000fc800078ec0ff */
[----:B------:R-:W-:-:S04]  /*1060*/  IADD3 R3, PT, PT, R10, R3, RZ ;  /* 0x000000030a037210 */ /* 0x000fc80007ffe0ff */
[----:B------:R-:W-:Y:S01]  /*1070*/  LOP3.LUT R0, R3, R0, RZ, 0xfc, !PT ;  /* 0x0000000003007212 */ /* 0x000fe200078efcff */
[----:B------:R-:W-:Y:S06]  /*1080*/  BRA `(.L_x_22) ;  /* 0x0000000000107947 */ /* 0x000fec0003800000 */
.L_x_21:
[----:B------:R-:W-:-:S04]  /*1090*/  LOP3.LUT R0, R0, 0x80000000, RZ, 0xc0, !PT ;  /* 0x8000000000007812 */ /* 0x000fc800078ec0ff */
[----:B------:R-:W-:Y:S01]  /*10a0*/  LOP3.LUT R0, R0, 0x7f800000, RZ, 0xfc, !PT ;  /* 0x7f80000000007812 */ /* 0x000fe200078efcff */
[----:B------:R-:W-:Y:S06]  /*10b0*/  BRA `(.L_x_22) ;  /* 0x0000000000047947 */ /* 0x000fec0003800000 */
.L_x_20:
[----:B------:R-:W-:-:S07]  /*10c0*/  IMAD R0, R8, 0x800000, R0 ;  /* 0x0080000008007824 */ /* 0x000fce00078e0200 */
.L_x_22:
[----:B------:R-:W-:Y:S05]  /*10d0*/  BSYNC.RECONVERGENT B3 ;  /* 0x0000000000037941 */ /* 0x000fea0003800200 */
.L_x_19:
[----:B------:R-:W-:Y:S05]  /*10e0*/  BRA `(.L_x_23) ;  /* 0x0000000000207947 */ /* 0x000fea0003800000 */
.L_x_18:
[----:B------:R-:W-:-:S04]  /*10f0*/  LOP3.LUT R0, R3, 0x80000000, R0, 0x48, !PT ;  /* 0x8000000003007812 */ /* 0x000fc800078e4800 */
[----:B------:R-:W-:Y:S01]  /*1100*/  LOP3.LUT R0, R0, 0x7f800000, RZ, 0xfc, !PT ;  /* 0x7f80000000007812 */ /* 0x000fe200078efcff */
[----:B------:R-:W-:Y:S06]  /*1110*/  BRA `(.L_x_23) ;  /* 0x0000000000147947 */ /* 0x000fec0003800000 */
.L_x_17:
[----:B------:R-:W-:Y:S01]  /*1120*/  LOP3.LUT R0, R3, 0x80000000, R0, 0x48, !PT ;  /* 0x8000000003007812 */ /* 0x000fe200078e4800 */
[----:B------:R-:W-:Y:S06]  /*1130*/  BRA `(.L_x_23) ;  /* 0x00000000000c7947 */ /* 0x000fec0003800000 */
.L_x_16:
[----:B------:R-:W0:Y:S01]  /*1140*/  MUFU.RSQ R0, -QNAN ;  /* 0xffc0000000007908 */ /* 0x000e220000001400 */
[----:B------:R-:W-:Y:S05]  /*1150*/  BRA `(.L_x_23) ;  /* 0x0000000000047947 */ /* 0x000fea0003800000 */
.L_x_15:
[----:B------:R-:W-:-:S07]  /*1160*/  FADD.FTZ R0, R0, R3 ;  /* 0x0000000300007221 */ /* 0x000fce0000010000 */
.L_x_23:
[----:B------:R-:W-:Y:S05]  /*1170*/  BSYNC.RECONVERGENT B2 ;  /* 0x0000000000027941 */ /* 0x000fea0003800200 */
.L_x_13:
[----:B------:R-:W-:Y:S01]  /*1180*/  HFMA2 R7, -RZ, RZ, 0, 0 ;  /* 0x00000000ff077431 */ /* 0x000fe200000001ff */
[----:B0-----:R-:W-:-:S03]  /*1190*/  MOV R3, R0 ;  /* 0x0000000000037202 */ /* 0x001fc60000000f00 */
[----:B------:R-:W-:Y:S05]  /*11a0*/  RET.REL.NODEC R6 `(_Z38mandelbrot_kernel_smooth_manual_unrollffffiiifPf) ;  /* 0xffffffec06947950 */ /* 0x000fea0003c3ffff */
.L_x_24:
[----:B------:R-:W-:-:S00]  /*11b0*/  BRA `(.L_x_24) ;  /* 0xfffffffc00fc7947 */ /* 0x000fc0000383ffff */
[----:B------:R-:W-:-:S00]  /*11c0*/  NOP ;  /* 0x0000000000007918 */ /* 0x000fc00000000000 */
        /* <DEDUP_REMOVED lines=11> */
.L_x_39:


//--------------------- .text._Z31mandelbrot_kernel_manual_unrollffffiiifPi --------------------------
	.section	.text._Z31mandelbrot_kernel_manual_unrollffffiiifPi,"ax",@progbits
	.align	128
        .global         _Z31mandelbrot_kernel_manual_unrollffffiiifPi
        .type           _Z31mandelbrot_kernel_manual_unrollffffiiifPi,@function
        .size           _Z31mandelbrot_kernel_manual_unrollffffiiifPi,(.L_x_40 - _Z31mandelbrot_kernel_manual_unrollffffiiifPi)
        .other          _Z31mandelbrot_kernel_manual_unrollffffiiifPi,@"STO_CUDA_ENTRY STV_DEFAULT"
_Z31mandelbrot_kernel_manual_unrollffffiiifPi:
.text._Z31mandelbrot_kernel_manual_unrollffffiiifPi:
        /* <DEDUP_REMOVED lines=26> */
[----:B------:R-:W-:Y:S05]  /*01a0*/  CALL.REL.NOINC `($__internal_1_$__cuda_sm3x_div_rn_noftz_f32_slowpath) ;  /* 0x0000000000f07944 */ /* 0x000fea0003c00000 */
[----:B------:R-:W-:-:S07]  /*01b0*/  IMAD.MOV.U32 R4, RZ, RZ, R0 ;  /* 0x000000ffff047224 */ /* 0x000fce00078e0000 */
.L_x_25:
        /* <DEDUP_REMOVED lines=14> */
[----:B------:R-:W-:Y:S05]  /*02a0*/  CALL.REL.NOINC `($__internal_1_$__cuda_sm3x_div_rn_noftz_f32_slowpath) ;  /* 0x0000000000b07944 */ /* 0x000fea0003c00000 */
[----:B------:R-:W-:-:S07]  /*02b0*/  IMAD.MOV.U32 R8, RZ, RZ, R0 ;  /* 0x000000ffff087224 */ /* 0x000fce00078e0000 */
.L_x_26:
[----:B------:R-:W0:Y:S01]  /*02c0*/  LDCU.64 UR4, c[0x0][0x380] ;  /* 0x00007000ff0477ac */ /* 0x000e220008000a00 */
[----:B------:R-:W1:Y:S01]  /*02d0*/  LDC.64 R6, c[0x0][0x398] ;  /* 0x0000e600ff067b82 */ /* 0x000e620000000a00 */
[----:B------:R-:W-:Y:S01]  /*02e0*/  I2FP.F32.S32 R3, R5 ;  /* 0x0000000500037245 */ /* 0x000fe20000201400 */
[----:B------:R-:W-:Y:S01]  /*02f0*/  BSSY.RECONVERGENT B0, `(.L_x_27) ;  /* 0x000001f000007945 */ /* 0x000fe20003800200 */
[----:B------:R-:W-:Y:S01]  /*0300*/  I2FP.F32.U32 R9, R2 ;  /* 0x0000000200097245 */ /* 0x000fe20000201000 */
[----:B------:R-:W-:Y:S02]  /*0310*/  IMAD.MOV.U32 R11, RZ, RZ, RZ ;  /* 0x000000ffff0b7224 */ /* 0x000fe400078e00ff */
[----:B0-----:R-:W-:Y:S02]  /*0320*/  FFMA R14, R3, R4, UR4 ;  /* 0x00000004030e7e23 */ /* 0x001fe40008000004 */
[----:B------:R-:W-:Y:S02]  /*0330*/  FFMA R16, R9, R8, UR5 ;  /* 0x0000000509107e23 */ /* 0x000fe40008000008 */
[----:B------:R-:W0:Y:S01]  /*0340*/  LDC.64 R8, c[0x0][0x3a0] ;  /* 0x0000e800ff087b82 */ /* 0x000e220000000a00 */
[----:B------:R-:W-:Y:S01]  /*0350*/  FMUL R0, R14, R14 ;  /* 0x0000000e0e007220 */ /* 0x000fe20000400000 */
[----:B------:R-:W-:Y:S01]  /*0360*/  FMUL R3, R16, R16 ;  /* 0x0000001010037220 */ /* 0x000fe20000400000 */
[----:B-1----:R-:W-:-:S03]  /*0370*/  ISETP.GE.AND P0, PT, R6, 0x1, PT ;  /* 0x000000010600780c */ /* 0x002fc60003f06270 */
[----:B------:R-:W-:-:S05]  /*0380*/  FADD R4, R0, R3 ;  /* 0x0000000300047221 */ /* 0x000fca0000000000 */
[----:B------:R-:W-:-:S13]  /*0390*/  FSETP.GEU.OR P0, PT, R4, R7, !P0 ;  /* 0x000000070400720b */ /* 0x000fda000470e400 */
[----:B------:R-:W-:Y:S05]  /*03a0*/  @P0 BRA `(.L_x_28) ;  /* 0x00000000004c0947 */ /* 0x000fea0003800000 */
[----:B------:R-:W-:Y:S02]  /*03b0*/  HFMA2 R11, -RZ, RZ, 0, 0 ;  /* 0x00000000ff0b7431 */ /* 0x000fe400000001ff */
[----:B------:R-:W-:Y:S02]  /*03c0*/  IMAD.MOV.U32 R10, RZ, RZ, R16 ;  /* 0x000000ffff0a7224 */ /* 0x000fe400078e0010 */
[----:B------:R-:W-:-:S07]  /*03d0*/  IMAD.MOV.U32 R12, RZ, RZ, R14 ;  /* 0x000000ffff0c7224 */ /* 0x000fce00078e000e */
.L_x_29:
[----:B------:R-:W-:Y:S01]  /*03e0*/  FADD R13, R12, R12 ;  /* 0x0000000c0c0d7221 */ /* 0x000fe20000000000 */
[----:B------:R-:W-:Y:S01]  /*03f0*/  FADD R0, -R3, R0 ;  /* 0x0000000003007221 */ /* 0x000fe20000000100 */
[----:B------:R-:W-:Y:S02]  /*0400*/  VIADD R11, R11, 0x2 ;  /* 0x000000020b0b7836 */ /* 0x000fe40000000000 */
[----:B------:R-:W-:Y:S01]  /*0410*/  FFMA R13, R13, R10, R16 ;  /* 0x0000000a0d0d7223 */ /* 0x000fe20000000010 */
[----:B------:R-:W-:Y:S02]  /*0420*/  FADD R0, R14, R0 ;  /* 0x000000000e007221 */ /* 0x000fe40000000000 */
[----:B------:R-:W-:Y:S01]  /*0430*/  ISETP.GE.AND P0, PT, R11, R6, PT ;  /* 0x000000060b00720c */ /* 0x000fe20003f06270 */
[----:B------:R-:W-:Y:S01]  /*0440*/  FMUL R3, R13, R13 ;  /* 0x0000000d0d037220 */ /* 0x000fe20000400000 */
[----:B------:R-:W-:-:S03]  /*0450*/  FADD R10, R0, R0 ;  /* 0x00000000000a7221 */ /* 0x000fc60000000000 */
        /* <DEDUP_REMOVED lines=8> */
.L_x_28:
[----:B------:R-:W-:Y:S05]  /*04e0*/  BSYNC.RECONVERGENT B0 ;  /* 0x0000000000007941 */ /* 0x000fea0003800200 */
.L_x_27:
[----:B------:R-:W1:Y:S01]  /*04f0*/  LDCU UR6, c[0x0][0x390] ;  /* 0x00007200ff0677ac */ /* 0x000e620008000800 */
[----:B------:R-:W-:Y:S01]  /*0500*/  FSETP.GE.AND P0, PT, R4, R7, PT ;  /* 0x000000070400720b */ /* 0x000fe20003f06000 */
[----:B------:R-:W2:Y:S03]  /*0510*/  LDCU.64 UR4, c[0x0][0x358] ;  /* 0x00006b00ff0477ac */ /* 0x000ea60008000a00 */
[----:B------:R-:W-:Y:S01]  /*0520*/  SEL R11, R11, 0xffffffff, P0 ;  /* 0xffffffff0b0b7807 */ /* 0x000fe20000000000 */
[----:B-1----:R-:W-:-:S04]  /*0530*/  IMAD R5, R2, UR6, R5 ;  /* 0x0000000602057c24 */ /* 0x002fc8000f8e0205 */
[----:B0-----:R-:W-:-:S05]  /*0540*/  IMAD.WIDE R8, R5, 0x4, R8 ;  /* 0x0000000405087825 */ /* 0x001fca00078e0208 */
[----:B--2---:R-:W-:Y:S01]  /*0550*/  STG.E desc[UR4][R8.64], R11 ;  /* 0x0000000b08007986 */ /* 0x004fe2000c101904 */
[----:B------:R-:W-:Y:S05]  /*0560*/  EXIT ;  /* 0x000000000000794d */ /* 0x000fea0003800000 */
        .weak           $__internal_1_$__cuda_sm3x_div_rn_noftz_f32_slowpath
        .type           $__internal_1_$__cuda_sm3x_div_rn_noftz_f32_slowpath,@function
        .size           $__internal_1_$__cuda_sm3x_div_rn_noftz_f32_slowpath,(.L_x_40 - $__internal_1_$__cuda_sm3x_div_rn_noftz_f32_slowpath)
$__internal_1_$__cuda_sm3x_div_rn_noftz_f32_slowpath:
[----:B------:R-:W-:Y:S02]  /*0570*/  SHF.R.U32.HI R8, RZ, 0x17, R3 ;  /* 0x00000017ff087819 */ /* 0x000fe40000011603 */
[----:B------:R-:W-:Y:S02]  /*0580*/  SHF.R.U32.HI R7, RZ, 0x17, R0 ;  /* 0x00000017ff077819 */ /* 0x000fe40000011600 */
[----:B------:R-:W-:Y:S02]  /*0590*/  LOP3.LUT R12, R8, 0xff, RZ, 0xc0, !PT ;  /* 0x000000ff080c7812 */ /* 0x000fe400078ec0ff */
[----:B------:R-:W-:Y:S02]  /*05a0*/  LOP3.LUT R10, R7, 0xff, RZ, 0xc0, !PT ;  /* 0x000000ff070a7812 */ /* 0x000fe400078ec0ff */
[----:B------:R-:W-:-:S03]  /*05b0*/  IADD3 R9, PT, PT, R12, -0x1, RZ ;  /* 0xffffffff0c097810 */ /* 0x000fc60007ffe0ff */
[----:B------:R-:W-:Y:S01]  /*05c0*/  VIADD R8, R10, 0xffffffff ;  /* 0xffffffff0a087836 */ /* 0x000fe20000000000 */
        /* <DEDUP_REMOVED lines=22> */
[----:B------:R-:W-:Y:S01]  /*0730*/  @P0 IMAD.MOV.U32 R7, RZ, RZ, RZ ;  /* 0x000000ffff070224 */ /* 0x000fe200078e00ff */
[----:B------:R-:W-:Y:S01]  /*0740*/  @!P0 MOV R7, 0xffffffc0 ;  /* 0xffffffc000078802 */ /* 0x000fe20000000f00 */
[----:B------:R-:W-:Y:S01]  /*0750*/  @!P0 FFMA R0, R0, 1.84467440737095516160e+19, RZ ;  /* 0x5f80000000008823 */ /* 0x000fe200000000ff */
[----:B------:R-:W-:-:S03]  /*0760*/  @!P1 FFMA R3, R3, 1.84467440737095516160e+19, RZ ;  /* 0x5f80000003039823 */ /* 0x000fc600000000ff */
[----:B------:R-:W-:-:S07]  /*0770*/  @!P1 VIADD R7, R7, 0x40 ;  /* 0x0000004007079836 */ /* 0x000fce0000000000 */
.L_x_30:
[----:B------:R-:W-:-:S05]  /*0780*/  LEA R8, R12, 0xc0800000, 0x17 ;  /* 0xc08000000c087811 */ /* 0x000fca00078eb8ff */
[----:B------:R-:W-:Y:S02]  /*0790*/  IMAD.IADD R8, R3, 0x1, -R8 ;  /* 0x0000000103087824 */ /* 0x000fe400078e0a08 */
[----:B------:R-:W-:Y:S02]  /*07a0*/  VIADD R3, R10, 0xffffff81 ;  /* 0xffffff810a037836 */ /* 0x000fe40000000000 */
[----:B------:R0:W1:Y:S01]  /*07b0*/  MUFU.RCP R9, R8 ;  /* 0x0000000800097308 */ /* 0x0000620000001000 */
[----:B------:R-:W-:Y:S01]  /*07c0*/  FADD.FTZ R11, -R8, -RZ ;  /* 0x800000ff080b7221 */ /* 0x000fe20000010100 */
[C---:B------:R-:W-:Y:S01]  /*07d0*/  IMAD R0, R3.reuse, -0x800000, R0 ;  /* 0xff80000003007824 */ /* 0x040fe200078e0200 */
[----:B0-----:R-:W-:-:S04]  /*07e0*/  IADD3 R8, PT, PT, R3, 0x7f, -R12 ;  /* 0x0000007f03087810 */ /* 0x001fc80007ffe80c */
[----:B------:R-:W-:Y:S01]  /*07f0*/  IADD3 R8, PT, PT, R8, R7, RZ ;  /* 0x0000000708087210 */ /* 0x000fe20007ffe0ff */
        /* <DEDUP_REMOVED lines=8> */
[----:B------:R-:W-:-:S05]  /*0880*/  LOP3.LUT R3, R3, 0xff, RZ, 0xc0, !PT ;  /* 0x000000ff03037812 */ /* 0x000fca00078ec0ff */
[----:B------:R-:W-:-:S04]  /*0890*/  IMAD.IADD R11, R3, 0x1, R8 ;  /* 0x00000001030b7824 */ /* 0x000fc800078e0208 */
[----:B------:R-:W-:-:S05]  /*08a0*/  VIADD R3, R11, 0xffffffff ;  /* 0xffffffff0b037836 */ /* 0x000fca0000000000 */
        /* <DEDUP_REMOVED lines=15> */
[----:B------:R-:W-:Y:S01]  /*09a0*/  IADD3 R10, PT, PT, R11, 0x20, RZ ;  /* 0x000000200b0a7810 */ /* 0x000fe20007ffe0ff */
[----:B------:R-:W-:Y:S01]  /*09b0*/  IMAD.MOV R9, RZ, RZ, -R11 ;  /* 0x000000ffff097224 */ /* 0x000fe200078e0a0b */
        /* <DEDUP_REMOVED lines=10> */
[----:B------:R-:W-:-:S05]  /*0a60*/  LOP3.LUT R3, R3, R8, RZ, 0xc0, !PT ;  /* 0x0000000803037212 */ /* 0x000fca00078ec0ff */
[----:B------:R-:W-:-:S05]  /*0a70*/  IMAD.IADD R3, R10, 0x1, R3 ;  /* 0x000000010a037824 */ /* 0x000fca00078e0203 */
[----:B------:R-:W-:Y:S01]  /*0a80*/  LOP3.LUT R0, R3, R0, RZ, 0xfc, !PT ;  /* 0x0000000003007212 */ /* 0x000fe200078efcff */
[----:B------:R-:W-:Y:S06]  /*0a90*/  BRA `(.L_x_37) ;  /* 0x0000000000347947 */ /* 0x000fec0003800000 */
.L_x_36:
[----:B------:R-:W-:-:S04]  /*0aa0*/  LOP3.LUT R0, R0, 0x80000000, RZ, 0xc0, !PT ;  /* 0x8000000000007812 */ /* 0x000fc800078ec0ff */
[----:B------:R-:W-:Y:S01]  /*0ab0*/  LOP3.LUT R0, R0, 0x7f800000, RZ, 0xfc, !PT ;  /* 0x7f80000000007812 */ /* 0x000fe200078efcff */
[----:B------:R-:W-:Y:S06]  /*0ac0*/  BRA `(.L_x_37) ;  /* 0x0000000000287947 */ /* 0x000fec0003800000 */
.L_x_35:
[----:B------:R-:W-:Y:S01]  /*0ad0*/  LEA R0, R8, R0, 0x17 ;  /* 0x0000000008007211 */ /* 0x000fe200078eb8ff */
[----:B------:R-:W-:Y:S06]  /*0ae0*/  BRA `(.L_x_37) ;  /* 0x0000000000207947 */ /* 0x000fec0003800000 */
.L_x_34:
[----:B------:R-:W-:-:S04]  /*0af0*/  LOP3.LUT R0, R3, 0x80000000, R0, 0x48, !PT ;  /* 0x8000000003007812 */ /* 0x000fc800078e4800 */
[----:B------:R-:W-:Y:S01]  /*0b00*/  LOP3.LUT R0, R0, 0x7f800000, RZ, 0xfc, !PT ;  /* 0x7f80000000007812 */ /* 0x000fe200078efcff */
[----:B------:R-:W-:Y:S06]  /*0b10*/  BRA `(.L_x_37) ;  /* 0x0000000000147947 */ /* 0x000fec0003800000 */
.L_x_33:
[----:B------:R-:W-:Y:S01]  /*0b20*/  LOP3.LUT R0, R3, 0x80000000, R0, 0x48, !PT ;  /* 0x8000000003007812 */ /* 0x000fe200078e4800 */
[----:B------:R-:W-:Y:S06]  /*0b30*/  BRA `(.L_x_37) ;  /* 0x00000000000c7947 */ /* 0x000fec0003800000 */
.L_x_32:
[----:B------:R-:W0:Y:S01]  /*0b40*/  MUFU.RSQ R0, -QNAN ;  /* 0xffc0000000007908 */ /* 0x000e220000001400 */
[----:B------:R-:W-:Y:S05]  /*0b50*/  BRA `(.L_x_37) ;  /* 0x0000000000047947 */ /* 0x000fea0003800000 */
.L_x_31:
[----:B------:R-:W-:-:S07]  /*0b60*/  FADD.FTZ R0, R0, R3 ;  /* 0x0000000300007221 */ /* 0x000fce0000010000 */
.L_x_37:
[----:B------:R-:W-:-:S04]  /*0b70*/  IMAD.MOV.U32 R7, RZ, RZ, 0x0 ;  /* 0x00000000ff077424 */ /* 0x000fc800078e00ff */
[----:B0-----:R-:W-:Y:S05]  /*0b80*/  RET.REL.NODEC R6 `(_Z31mandelbrot_kernel_manual_unrollffffiiifPi) ;  /* 0xfffffff4061c7950 */ /* 0x001fea0003c3ffff */
.L_x_38:
        /* <DEDUP_REMOVED lines=15> */
.L_x_40:


//--------------------- .nv.shared.reserved.0     --------------------------
	.section	.nv.shared.reserved.0,"aw",@nobits
	.weak		__nv_reservedSMEM_offset_0_alias
	.size		__nv_reservedSMEM_offset_0_alias, 0, 64
	.other		__nv_reservedSMEM_offset_0_alias,@"STO_CUDA_RESERVED_SHARED STV_DEFAULT"
__nv_reservedSMEM_offset_0_alias:
	.zero		0
	.zero		64


//--------------------- .nv.constant0._Z38mandelbrot_kernel_smooth_manual_unrollffffiiifPf --------------------------
	.section	.nv.constant0._Z38mandelbrot_kernel_smooth_manual_unrollffffiiifPf,"a",@progbits
	.sectionflags	@""
	.align	4
.nv.constant0._Z38mandelbrot_kernel_smooth_manual_unrollffffiiifPf:
	.zero		936


//--------------------- .nv.constant0._Z31mandelbrot_kernel_manual_unrollffffiiifPi --------------------------
	.section	.nv.constant0._Z31mandelbrot_kernel_manual_unrollffffiiifPi,"a",@progbits
	.sectionflags	@""
	.align	4
.nv.constant0._Z31mandelbrot_kernel_manual_unrollffffiiifPi:
	.zero		936


//--------------------- SYMBOLS --------------------------

	.type		.nv.reservedSmem.offset0,@object
	.size		.nv.reservedSmem.offset0,0x4
